//
// Generated by NVIDIA NVVM Compiler
//
// Compiler Build ID: CL-36424714
// Cuda compilation tools, release 13.0, V13.0.88
// Based on NVVM 20.0.0
//

.version 9.0
.target sm_100
.address_size 64

	// .globl	_Z22policy_eval_kernel_csrPKiS0_PKdS2_S0_S2_Pdiid
.extern .shared .align 16 .b8 smem[];
.extern .shared .align 16 .b8 q_shared[];

.visible .entry _Z22policy_eval_kernel_csrPKiS0_PKdS2_S0_S2_Pdiid(
	.param .u64 .ptr .align 1 _Z22policy_eval_kernel_csrPKiS0_PKdS2_S0_S2_Pdiid_param_0,
	.param .u64 .ptr .align 1 _Z22policy_eval_kernel_csrPKiS0_PKdS2_S0_S2_Pdiid_param_1,
	.param .u64 .ptr .align 1 _Z22policy_eval_kernel_csrPKiS0_PKdS2_S0_S2_Pdiid_param_2,
	.param .u64 .ptr .align 1 _Z22policy_eval_kernel_csrPKiS0_PKdS2_S0_S2_Pdiid_param_3,
	.param .u64 .ptr .align 1 _Z22policy_eval_kernel_csrPKiS0_PKdS2_S0_S2_Pdiid_param_4,
	.param .u64 .ptr .align 1 _Z22policy_eval_kernel_csrPKiS0_PKdS2_S0_S2_Pdiid_param_5,
	.param .u64 .ptr .align 1 _Z22policy_eval_kernel_csrPKiS0_PKdS2_S0_S2_Pdiid_param_6,
	.param .u32 _Z22policy_eval_kernel_csrPKiS0_PKdS2_S0_S2_Pdiid_param_7,
	.param .u32 _Z22policy_eval_kernel_csrPKiS0_PKdS2_S0_S2_Pdiid_param_8,
	.param .f64 _Z22policy_eval_kernel_csrPKiS0_PKdS2_S0_S2_Pdiid_param_9
)
{
	.reg .pred 	%p<8>;
	.reg .b32 	%r<24>;
	.reg .b64 	%rd<27>;
	.reg .b64 	%fd<17>;

	ld.param.u64 	%rd4, [_Z22policy_eval_kernel_csrPKiS0_PKdS2_S0_S2_Pdiid_param_0];
	ld.param.u64 	%rd5, [_Z22policy_eval_kernel_csrPKiS0_PKdS2_S0_S2_Pdiid_param_1];
	ld.param.u64 	%rd6, [_Z22policy_eval_kernel_csrPKiS0_PKdS2_S0_S2_Pdiid_param_2];
	ld.param.u64 	%rd7, [_Z22policy_eval_kernel_csrPKiS0_PKdS2_S0_S2_Pdiid_param_3];
	ld.param.u64 	%rd8, [_Z22policy_eval_kernel_csrPKiS0_PKdS2_S0_S2_Pdiid_param_4];
	ld.param.u64 	%rd9, [_Z22policy_eval_kernel_csrPKiS0_PKdS2_S0_S2_Pdiid_param_5];
	ld.param.u64 	%rd10, [_Z22policy_eval_kernel_csrPKiS0_PKdS2_S0_S2_Pdiid_param_6];
	ld.param.u32 	%r13, [_Z22policy_eval_kernel_csrPKiS0_PKdS2_S0_S2_Pdiid_param_7];
	ld.param.u32 	%r12, [_Z22policy_eval_kernel_csrPKiS0_PKdS2_S0_S2_Pdiid_param_8];
	ld.param.f64 	%fd4, [_Z22policy_eval_kernel_csrPKiS0_PKdS2_S0_S2_Pdiid_param_9];
	mov.u32 	%r1, %ctaid.x;
	mov.u32 	%r2, %tid.x;
	setp.ge.s32 	%p1, %r1, %r13;
	@%p1 bra 	$L__BB0_10;
	cvta.to.global.u64 	%rd11, %rd8;
	cvta.to.global.u64 	%rd12, %rd4;
	mul.wide.u32 	%rd13, %r1, 4;
	add.s64 	%rd14, %rd11, %rd13;
	ld.global.nc.u32 	%r14, [%rd14];
	mad.lo.s32 	%r15, %r12, %r1, %r14;
	mul.wide.s32 	%rd15, %r15, 4;
	add.s64 	%rd16, %rd12, %rd15;
	ld.global.nc.u32 	%r16, [%rd16];
	ld.global.nc.u32 	%r3, [%rd16+4];
	add.s32 	%r22, %r16, %r2;
	setp.ge.s32 	%p2, %r22, %r3;
	mov.f64 	%fd16, 0d0000000000000000;
	@%p2 bra 	$L__BB0_4;
	mov.u32 	%r5, %ntid.x;
	cvta.to.global.u64 	%rd1, %rd5;
	cvta.to.global.u64 	%rd2, %rd6;
	cvta.to.global.u64 	%rd3, %rd7;
	mov.f64 	%fd16, 0d0000000000000000;
$L__BB0_3:
	mul.wide.s32 	%rd18, %r22, 4;
	add.s64 	%rd19, %rd1, %rd18;
	ld.global.nc.u32 	%r17, [%rd19];
	mul.wide.s32 	%rd20, %r17, 8;
	add.s64 	%rd17, %rd9, %rd20;
	// begin inline asm
	ld.global.nc.f64 %fd7, [%rd17];
	// end inline asm
	mul.wide.s32 	%rd21, %r22, 8;
	add.s64 	%rd22, %rd2, %rd21;
	ld.global.nc.f64 	%fd8, [%rd22];
	add.s64 	%rd23, %rd3, %rd21;
	ld.global.nc.f64 	%fd9, [%rd23];
	fma.rn.f64 	%fd10, %fd4, %fd7, %fd9;
	fma.rn.f64 	%fd16, %fd8, %fd10, %fd16;
	add.s32 	%r22, %r22, %r5;
	setp.lt.s32 	%p3, %r22, %r3;
	@%p3 bra 	$L__BB0_3;
$L__BB0_4:
	shl.b32 	%r18, %r2, 3;
	mov.u32 	%r19, smem;
	add.s32 	%r8, %r19, %r18;
	st.shared.f64 	[%r8], %fd16;
	bar.sync 	0;
	mov.u32 	%r23, %ntid.x;
	setp.lt.u32 	%p4, %r23, 2;
	@%p4 bra 	$L__BB0_8;
$L__BB0_5:
	shr.u32 	%r11, %r23, 1;
	setp.ge.u32 	%p5, %r2, %r11;
	@%p5 bra 	$L__BB0_7;
	shl.b32 	%r20, %r11, 3;
	add.s32 	%r21, %r8, %r20;
	ld.shared.f64 	%fd11, [%r21];
	ld.shared.f64 	%fd12, [%r8];
	add.f64 	%fd13, %fd11, %fd12;
	st.shared.f64 	[%r8], %fd13;
$L__BB0_7:
	bar.sync 	0;
	setp.gt.u32 	%p6, %r23, 3;
	mov.u32 	%r23, %r11;
	@%p6 bra 	$L__BB0_5;
$L__BB0_8:
	setp.ne.s32 	%p7, %r2, 0;
	@%p7 bra 	$L__BB0_10;
	ld.shared.f64 	%fd14, [smem];
	cvta.to.global.u64 	%rd24, %rd10;
	mul.wide.u32 	%rd25, %r1, 8;
	add.s64 	%rd26, %rd24, %rd25;
	st.global.f64 	[%rd26], %fd14;
$L__BB0_10:
	ret;

}
	// .globl	_Z25policy_improve_kernel_csrPKiS0_PKdS2_S2_S0_Piiid
.visible .entry _Z25policy_improve_kernel_csrPKiS0_PKdS2_S2_S0_Piiid(
	.param .u64 .ptr .align 1 _Z25policy_improve_kernel_csrPKiS0_PKdS2_S2_S0_Piiid_param_0,
	.param .u64 .ptr .align 1 _Z25policy_improve_kernel_csrPKiS0_PKdS2_S2_S0_Piiid_param_1,
	.param .u64 .ptr .align 1 _Z25policy_improve_kernel_csrPKiS0_PKdS2_S2_S0_Piiid_param_2,
	.param .u64 .ptr .align 1 _Z25policy_improve_kernel_csrPKiS0_PKdS2_S2_S0_Piiid_param_3,
	.param .u64 .ptr .align 1 _Z25policy_improve_kernel_csrPKiS0_PKdS2_S2_S0_Piiid_param_4,
	.param .u64 .ptr .align 1 _Z25policy_improve_kernel_csrPKiS0_PKdS2_S2_S0_Piiid_param_5,
	.param .u64 .ptr .align 1 _Z25policy_improve_kernel_csrPKiS0_PKdS2_S2_S0_Piiid_param_6,
	.param .u32 _Z25policy_improve_kernel_csrPKiS0_PKdS2_S2_S0_Piiid_param_7,
	.param .u32 _Z25policy_improve_kernel_csrPKiS0_PKdS2_S2_S0_Piiid_param_8,
	.param .f64 _Z25policy_improve_kernel_csrPKiS0_PKdS2_S2_S0_Piiid_param_9
)
{
	.reg .pred 	%p<52>;
	.reg .b32 	%r<153>;
	.reg .b64 	%rd<72>;
	.reg .b64 	%fd<180>;

	ld.param.u64 	%rd6, [_Z25policy_improve_kernel_csrPKiS0_PKdS2_S2_S0_Piiid_param_0];
	ld.param.u64 	%rd9, [_Z25policy_improve_kernel_csrPKiS0_PKdS2_S2_S0_Piiid_param_1];
	ld.param.u64 	%rd10, [_Z25policy_improve_kernel_csrPKiS0_PKdS2_S2_S0_Piiid_param_2];
	ld.param.u64 	%rd11, [_Z25policy_improve_kernel_csrPKiS0_PKdS2_S2_S0_Piiid_param_3];
	ld.param.u64 	%rd12, [_Z25policy_improve_kernel_csrPKiS0_PKdS2_S2_S0_Piiid_param_4];
	ld.param.u64 	%rd7, [_Z25policy_improve_kernel_csrPKiS0_PKdS2_S2_S0_Piiid_param_5];
	ld.param.u64 	%rd8, [_Z25policy_improve_kernel_csrPKiS0_PKdS2_S2_S0_Piiid_param_6];
	ld.param.u32 	%r81, [_Z25policy_improve_kernel_csrPKiS0_PKdS2_S2_S0_Piiid_param_7];
	ld.param.u32 	%r80, [_Z25policy_improve_kernel_csrPKiS0_PKdS2_S2_S0_Piiid_param_8];
	ld.param.f64 	%fd46, [_Z25policy_improve_kernel_csrPKiS0_PKdS2_S2_S0_Piiid_param_9];
	cvta.to.global.u64 	%rd1, %rd12;
	cvta.to.global.u64 	%rd2, %rd11;
	cvta.to.global.u64 	%rd3, %rd10;
	cvta.to.global.u64 	%rd4, %rd9;
	mov.u32 	%r1, %ctaid.x;
	mov.u32 	%r2, %tid.x;
	setp.ge.s32 	%p1, %r1, %r81;
	setp.ge.s32 	%p2, %r2, %r80;
	or.pred  	%p3, %p1, %p2;
	@%p3 bra 	$L__BB1_55;
	cvta.to.global.u64 	%rd13, %rd6;
	mad.lo.s32 	%r82, %r80, %r1, %r2;
	mul.wide.u32 	%rd14, %r82, 4;
	add.s64 	%rd15, %rd13, %rd14;
	ld.global.nc.u32 	%r124, [%rd15];
	ld.global.nc.u32 	%r4, [%rd15+4];
	setp.ge.s32 	%p4, %r124, %r4;
	mov.f64 	%fd161, 0d0000000000000000;
	@%p4 bra 	$L__BB1_13;
	sub.s32 	%r5, %r4, %r124;
	and.b32  	%r6, %r5, 7;
	sub.s32 	%r83, %r124, %r4;
	setp.gt.u32 	%p5, %r83, -8;
	mov.f64 	%fd161, 0d0000000000000000;
	@%p5 bra 	$L__BB1_5;
	and.b32  	%r84, %r5, -8;
	neg.s32 	%r122, %r84;
	add.s64 	%rd5, %rd2, 32;
	mov.f64 	%fd161, 0d0000000000000000;
$L__BB1_4:
	.pragma "nounroll";
	mul.wide.s32 	%rd16, %r124, 4;
	add.s64 	%rd17, %rd4, %rd16;
	mul.wide.s32 	%rd18, %r124, 8;
	add.s64 	%rd19, %rd3, %rd18;
	add.s64 	%rd20, %rd5, %rd18;
	ld.global.nc.u32 	%r85, [%rd17];
	ld.global.nc.f64 	%fd51, [%rd19];
	ld.global.nc.f64 	%fd52, [%rd20+-32];
	mul.wide.s32 	%rd21, %r85, 8;
	add.s64 	%rd22, %rd1, %rd21;
	ld.global.nc.f64 	%fd53, [%rd22];
	fma.rn.f64 	%fd54, %fd46, %fd53, %fd52;
	fma.rn.f64 	%fd55, %fd51, %fd54, %fd161;
	ld.global.nc.u32 	%r86, [%rd17+4];
	ld.global.nc.f64 	%fd56, [%rd19+8];
	ld.global.nc.f64 	%fd57, [%rd20+-24];
	mul.wide.s32 	%rd23, %r86, 8;
	add.s64 	%rd24, %rd1, %rd23;
	ld.global.nc.f64 	%fd58, [%rd24];
	fma.rn.f64 	%fd59, %fd46, %fd58, %fd57;
	fma.rn.f64 	%fd60, %fd56, %fd59, %fd55;
	ld.global.nc.u32 	%r87, [%rd17+8];
	ld.global.nc.f64 	%fd61, [%rd19+16];
	ld.global.nc.f64 	%fd62, [%rd20+-16];
	mul.wide.s32 	%rd25, %r87, 8;
	add.s64 	%rd26, %rd1, %rd25;
	ld.global.nc.f64 	%fd63, [%rd26];
	fma.rn.f64 	%fd64, %fd46, %fd63, %fd62;
	fma.rn.f64 	%fd65, %fd61, %fd64, %fd60;
	ld.global.nc.u32 	%r88, [%rd17+12];
	ld.global.nc.f64 	%fd66, [%rd19+24];
	ld.global.nc.f64 	%fd67, [%rd20+-8];
	mul.wide.s32 	%rd27, %r88, 8;
	add.s64 	%rd28, %rd1, %rd27;
	ld.global.nc.f64 	%fd68, [%rd28];
	fma.rn.f64 	%fd69, %fd46, %fd68, %fd67;
	fma.rn.f64 	%fd70, %fd66, %fd69, %fd65;
	ld.global.nc.u32 	%r89, [%rd17+16];
	ld.global.nc.f64 	%fd71, [%rd19+32];
	ld.global.nc.f64 	%fd72, [%rd20];
	mul.wide.s32 	%rd29, %r89, 8;
	add.s64 	%rd30, %rd1, %rd29;
	ld.global.nc.f64 	%fd73, [%rd30];
	fma.rn.f64 	%fd74, %fd46, %fd73, %fd72;
	fma.rn.f64 	%fd75, %fd71, %fd74, %fd70;
	ld.global.nc.u32 	%r90, [%rd17+20];
	ld.global.nc.f64 	%fd76, [%rd19+40];
	ld.global.nc.f64 	%fd77, [%rd20+8];
	mul.wide.s32 	%rd31, %r90, 8;
	add.s64 	%rd32, %rd1, %rd31;
	ld.global.nc.f64 	%fd78, [%rd32];
	fma.rn.f64 	%fd79, %fd46, %fd78, %fd77;
	fma.rn.f64 	%fd80, %fd76, %fd79, %fd75;
	ld.global.nc.u32 	%r91, [%rd17+24];
	ld.global.nc.f64 	%fd81, [%rd19+48];
	ld.global.nc.f64 	%fd82, [%rd20+16];
	mul.wide.s32 	%rd33, %r91, 8;
	add.s64 	%rd34, %rd1, %rd33;
	ld.global.nc.f64 	%fd83, [%rd34];
	fma.rn.f64 	%fd84, %fd46, %fd83, %fd82;
	fma.rn.f64 	%fd85, %fd81, %fd84, %fd80;
	ld.global.nc.u32 	%r92, [%rd17+28];
	ld.global.nc.f64 	%fd86, [%rd19+56];
	ld.global.nc.f64 	%fd87, [%rd20+24];
	mul.wide.s32 	%rd35, %r92, 8;
	add.s64 	%rd36, %rd1, %rd35;
	ld.global.nc.f64 	%fd88, [%rd36];
	fma.rn.f64 	%fd89, %fd46, %fd88, %fd87;
	fma.rn.f64 	%fd161, %fd86, %fd89, %fd85;
	add.s32 	%r124, %r124, 8;
	add.s32 	%r122, %r122, 8;
	setp.ne.s32 	%p6, %r122, 0;
	@%p6 bra 	$L__BB1_4;
$L__BB1_5:
	setp.eq.s32 	%p7, %r6, 0;
	@%p7 bra 	$L__BB1_13;
	and.b32  	%r13, %r5, 3;
	setp.lt.u32 	%p8, %r6, 4;
	@%p8 bra 	$L__BB1_8;
	mul.wide.s32 	%rd37, %r124, 4;
	add.s64 	%rd38, %rd4, %rd37;
	ld.global.nc.u32 	%r93, [%rd38];
	mul.wide.s32 	%rd39, %r124, 8;
	add.s64 	%rd40, %rd3, %rd39;
	ld.global.nc.f64 	%fd91, [%rd40];
	add.s64 	%rd41, %rd2, %rd39;
	ld.global.nc.f64 	%fd92, [%rd41];
	mul.wide.s32 	%rd42, %r93, 8;
	add.s64 	%rd43, %rd1, %rd42;
	ld.global.nc.f64 	%fd93, [%rd43];
	fma.rn.f64 	%fd94, %fd46, %fd93, %fd92;
	fma.rn.f64 	%fd95, %fd91, %fd94, %fd161;
	ld.global.nc.u32 	%r94, [%rd38+4];
	ld.global.nc.f64 	%fd96, [%rd40+8];
	ld.global.nc.f64 	%fd97, [%rd41+8];
	mul.wide.s32 	%rd44, %r94, 8;
	add.s64 	%rd45, %rd1, %rd44;
	ld.global.nc.f64 	%fd98, [%rd45];
	fma.rn.f64 	%fd99, %fd46, %fd98, %fd97;
	fma.rn.f64 	%fd100, %fd96, %fd99, %fd95;
	ld.global.nc.u32 	%r95, [%rd38+8];
	ld.global.nc.f64 	%fd101, [%rd40+16];
	ld.global.nc.f64 	%fd102, [%rd41+16];
	mul.wide.s32 	%rd46, %r95, 8;
	add.s64 	%rd47, %rd1, %rd46;
	ld.global.nc.f64 	%fd103, [%rd47];
	fma.rn.f64 	%fd104, %fd46, %fd103, %fd102;
	fma.rn.f64 	%fd105, %fd101, %fd104, %fd100;
	ld.global.nc.u32 	%r96, [%rd38+12];
	ld.global.nc.f64 	%fd106, [%rd40+24];
	ld.global.nc.f64 	%fd107, [%rd41+24];
	mul.wide.s32 	%rd48, %r96, 8;
	add.s64 	%rd49, %rd1, %rd48;
	ld.global.nc.f64 	%fd108, [%rd49];
	fma.rn.f64 	%fd109, %fd46, %fd108, %fd107;
	fma.rn.f64 	%fd161, %fd106, %fd109, %fd105;
	add.s32 	%r124, %r124, 4;
$L__BB1_8:
	setp.eq.s32 	%p9, %r13, 0;
	@%p9 bra 	$L__BB1_13;
	setp.eq.s32 	%p10, %r13, 1;
	@%p10 bra 	$L__BB1_11;
	mul.wide.s32 	%rd50, %r124, 4;
	add.s64 	%rd51, %rd4, %rd50;
	ld.global.nc.u32 	%r97, [%rd51];
	mul.wide.s32 	%rd52, %r124, 8;
	add.s64 	%rd53, %rd3, %rd52;
	ld.global.nc.f64 	%fd111, [%rd53];
	add.s64 	%rd54, %rd2, %rd52;
	ld.global.nc.f64 	%fd112, [%rd54];
	mul.wide.s32 	%rd55, %r97, 8;
	add.s64 	%rd56, %rd1, %rd55;
	ld.global.nc.f64 	%fd113, [%rd56];
	fma.rn.f64 	%fd114, %fd46, %fd113, %fd112;
	fma.rn.f64 	%fd115, %fd111, %fd114, %fd161;
	ld.global.nc.u32 	%r98, [%rd51+4];
	ld.global.nc.f64 	%fd116, [%rd53+8];
	ld.global.nc.f64 	%fd117, [%rd54+8];
	mul.wide.s32 	%rd57, %r98, 8;
	add.s64 	%rd58, %rd1, %rd57;
	ld.global.nc.f64 	%fd118, [%rd58];
	fma.rn.f64 	%fd119, %fd46, %fd118, %fd117;
	fma.rn.f64 	%fd161, %fd116, %fd119, %fd115;
	add.s32 	%r124, %r124, 2;
$L__BB1_11:
	and.b32  	%r99, %r5, 1;
	setp.eq.b32 	%p11, %r99, 1;
	not.pred 	%p12, %p11;
	@%p12 bra 	$L__BB1_13;
	mul.wide.s32 	%rd59, %r124, 4;
	add.s64 	%rd60, %rd4, %rd59;
	ld.global.nc.u32 	%r100, [%rd60];
	mul.wide.s32 	%rd61, %r124, 8;
	add.s64 	%rd62, %rd3, %rd61;
	ld.global.nc.f64 	%fd120, [%rd62];
	add.s64 	%rd63, %rd2, %rd61;
	ld.global.nc.f64 	%fd121, [%rd63];
	mul.wide.s32 	%rd64, %r100, 8;
	add.s64 	%rd65, %rd1, %rd64;
	ld.global.nc.f64 	%fd122, [%rd65];
	fma.rn.f64 	%fd123, %fd46, %fd122, %fd121;
	fma.rn.f64 	%fd161, %fd120, %fd123, %fd161;
$L__BB1_13:
	shl.b32 	%r101, %r2, 3;
	mov.u32 	%r102, q_shared;
	add.s32 	%r103, %r102, %r101;
	st.shared.f64 	[%r103], %fd161;
	bar.sync 	0;
	setp.ne.s32 	%p13, %r2, 0;
	@%p13 bra 	$L__BB1_55;
	cvta.to.global.u64 	%rd66, %rd7;
	mul.wide.u32 	%rd67, %r1, 4;
	add.s64 	%rd68, %rd66, %rd67;
	ld.global.nc.u32 	%r130, [%rd68];
	shl.b32 	%r106, %r130, 3;
	add.s32 	%r108, %r102, %r106;
	ld.shared.f64 	%fd163, [%r108];
	and.b32  	%r19, %r80, 7;
	setp.lt.u32 	%p14, %r80, 8;
	mov.b32 	%r145, 0;
	@%p14 bra 	$L__BB1_33;
	and.b32  	%r145, %r80, 2147483640;
	mov.b32 	%r127, 0;
	mov.u32 	%r128, %r130;
$L__BB1_16:
	.pragma "nounroll";
	setp.eq.s32 	%p15, %r127, %r128;
	shl.b32 	%r110, %r127, 3;
	add.s32 	%r23, %r102, %r110;
	mov.u32 	%r130, %r127;
	@%p15 bra 	$L__BB1_18;
	ld.shared.f64 	%fd124, [%r23];
	add.f64 	%fd125, %fd163, 0d3E45798EE2308C3A;
	setp.gt.f64 	%p16, %fd124, %fd125;
	selp.b32 	%r130, %r127, %r128, %p16;
	selp.f64 	%fd163, %fd124, %fd163, %p16;
$L__BB1_18:
	add.s32 	%r26, %r127, 1;
	setp.eq.s32 	%p17, %r26, %r130;
	@%p17 bra 	$L__BB1_20;
	ld.shared.f64 	%fd126, [%r23+8];
	add.f64 	%fd127, %fd163, 0d3E45798EE2308C3A;
	setp.gt.f64 	%p18, %fd126, %fd127;
	selp.b32 	%r130, %r26, %r130, %p18;
	selp.f64 	%fd163, %fd126, %fd163, %p18;
$L__BB1_20:
	add.s32 	%r29, %r127, 2;
	setp.eq.s32 	%p19, %r29, %r130;
	@%p19 bra 	$L__BB1_22;
	ld.shared.f64 	%fd128, [%r23+16];
	add.f64 	%fd129, %fd163, 0d3E45798EE2308C3A;
	setp.gt.f64 	%p20, %fd128, %fd129;
	selp.b32 	%r130, %r29, %r130, %p20;
	selp.f64 	%fd163, %fd128, %fd163, %p20;
$L__BB1_22:
	add.s32 	%r32, %r127, 3;
	setp.eq.s32 	%p21, %r32, %r130;
	@%p21 bra 	$L__BB1_24;
	ld.shared.f64 	%fd130, [%r23+24];
	add.f64 	%fd131, %fd163, 0d3E45798EE2308C3A;
	setp.gt.f64 	%p22, %fd130, %fd131;
	selp.b32 	%r130, %r32, %r130, %p22;
	selp.f64 	%fd163, %fd130, %fd163, %p22;
$L__BB1_24:
	add.s32 	%r35, %r127, 4;
	setp.eq.s32 	%p23, %r35, %r130;
	@%p23 bra 	$L__BB1_26;
	ld.shared.f64 	%fd132, [%r23+32];
	add.f64 	%fd133, %fd163, 0d3E45798EE2308C3A;
	setp.gt.f64 	%p24, %fd132, %fd133;
	selp.b32 	%r130, %r35, %r130, %p24;
	selp.f64 	%fd163, %fd132, %fd163, %p24;
$L__BB1_26:
	add.s32 	%r38, %r127, 5;
	setp.eq.s32 	%p25, %r38, %r130;
	@%p25 bra 	$L__BB1_28;
	ld.shared.f64 	%fd134, [%r23+40];
	add.f64 	%fd135, %fd163, 0d3E45798EE2308C3A;
	setp.gt.f64 	%p26, %fd134, %fd135;
	selp.b32 	%r130, %r38, %r130, %p26;
	selp.f64 	%fd163, %fd134, %fd163, %p26;
$L__BB1_28:
	add.s32 	%r41, %r127, 6;
	setp.eq.s32 	%p27, %r41, %r130;
	@%p27 bra 	$L__BB1_30;
	ld.shared.f64 	%fd136, [%r23+48];
	add.f64 	%fd137, %fd163, 0d3E45798EE2308C3A;
	setp.gt.f64 	%p28, %fd136, %fd137;
	selp.b32 	%r130, %r41, %r130, %p28;
	selp.f64 	%fd163, %fd136, %fd163, %p28;
$L__BB1_30:
	add.s32 	%r44, %r127, 7;
	setp.eq.s32 	%p29, %r44, %r130;
	@%p29 bra 	$L__BB1_32;
	ld.shared.f64 	%fd138, [%r23+56];
	add.f64 	%fd139, %fd163, 0d3E45798EE2308C3A;
	setp.gt.f64 	%p30, %fd138, %fd139;
	selp.b32 	%r130, %r44, %r130, %p30;
	selp.f64 	%fd163, %fd138, %fd163, %p30;
$L__BB1_32:
	add.s32 	%r127, %r127, 8;
	setp.ne.s32 	%p31, %r127, %r145;
	mov.u32 	%r128, %r130;
	@%p31 bra 	$L__BB1_16;
$L__BB1_33:
	setp.eq.s32 	%p32, %r19, 0;
	@%p32 bra 	$L__BB1_54;
	and.b32  	%r51, %r80, 3;
	setp.lt.u32 	%p33, %r19, 4;
	@%p33 bra 	$L__BB1_44;
	setp.eq.s32 	%p34, %r145, %r130;
	shl.b32 	%r113, %r145, 3;
	add.s32 	%r52, %r102, %r113;
	mov.u32 	%r141, %r145;
	@%p34 bra 	$L__BB1_37;
	ld.shared.f64 	%fd140, [%r52];
	add.f64 	%fd141, %fd163, 0d3E45798EE2308C3A;
	setp.gt.f64 	%p35, %fd140, %fd141;
	selp.b32 	%r141, %r145, %r130, %p35;
	selp.f64 	%fd163, %fd140, %fd163, %p35;
$L__BB1_37:
	add.s32 	%r55, %r145, 1;
	setp.eq.s32 	%p36, %r55, %r141;
	@%p36 bra 	$L__BB1_39;
	ld.shared.f64 	%fd142, [%r52+8];
	add.f64 	%fd143, %fd163, 0d3E45798EE2308C3A;
	setp.gt.f64 	%p37, %fd142, %fd143;
	selp.b32 	%r141, %r55, %r141, %p37;
	selp.f64 	%fd163, %fd142, %fd163, %p37;
$L__BB1_39:
	add.s32 	%r58, %r145, 2;
	setp.eq.s32 	%p38, %r58, %r141;
	@%p38 bra 	$L__BB1_41;
	ld.shared.f64 	%fd144, [%r52+16];
	add.f64 	%fd145, %fd163, 0d3E45798EE2308C3A;
	setp.gt.f64 	%p39, %fd144, %fd145;
	selp.b32 	%r141, %r58, %r141, %p39;
	selp.f64 	%fd163, %fd144, %fd163, %p39;
$L__BB1_41:
	add.s32 	%r61, %r145, 3;
	setp.eq.s32 	%p40, %r61, %r141;
	@%p40 bra 	$L__BB1_43;
	ld.shared.f64 	%fd146, [%r52+24];
	add.f64 	%fd147, %fd163, 0d3E45798EE2308C3A;
	setp.gt.f64 	%p41, %fd146, %fd147;
	selp.b32 	%r141, %r61, %r141, %p41;
	selp.f64 	%fd163, %fd146, %fd163, %p41;
$L__BB1_43:
	add.s32 	%r145, %r145, 4;
	mov.u32 	%r130, %r141;
$L__BB1_44:
	setp.eq.s32 	%p42, %r51, 0;
	@%p42 bra 	$L__BB1_54;
	setp.eq.s32 	%p43, %r51, 1;
	mov.u32 	%r148, %r130;
	@%p43 bra 	$L__BB1_51;
	setp.eq.s32 	%p44, %r145, %r130;
	shl.b32 	%r116, %r145, 3;
	add.s32 	%r68, %r102, %r116;
	mov.u32 	%r148, %r145;
	@%p44 bra 	$L__BB1_48;
	ld.shared.f64 	%fd148, [%r68];
	add.f64 	%fd149, %fd163, 0d3E45798EE2308C3A;
	setp.gt.f64 	%p45, %fd148, %fd149;
	selp.b32 	%r148, %r145, %r130, %p45;
	selp.f64 	%fd163, %fd148, %fd163, %p45;
$L__BB1_48:
	add.s32 	%r71, %r145, 1;
	setp.eq.s32 	%p46, %r71, %r148;
	@%p46 bra 	$L__BB1_50;
	ld.shared.f64 	%fd150, [%r68+8];
	add.f64 	%fd151, %fd163, 0d3E45798EE2308C3A;
	setp.gt.f64 	%p47, %fd150, %fd151;
	selp.b32 	%r148, %r71, %r148, %p47;
	selp.f64 	%fd163, %fd150, %fd163, %p47;
$L__BB1_50:
	add.s32 	%r145, %r145, 2;
	mov.u32 	%r130, %r148;
$L__BB1_51:
	and.b32  	%r118, %r80, 1;
	setp.eq.b32 	%p48, %r118, 1;
	not.pred 	%p49, %p48;
	@%p49 bra 	$L__BB1_54;
	setp.eq.s32 	%p50, %r145, %r148;
	mov.u32 	%r130, %r145;
	@%p50 bra 	$L__BB1_54;
	shl.b32 	%r119, %r145, 3;
	add.s32 	%r121, %r102, %r119;
	ld.shared.f64 	%fd152, [%r121];
	add.f64 	%fd153, %fd163, 0d3E45798EE2308C3A;
	setp.gt.f64 	%p51, %fd152, %fd153;
	selp.b32 	%r130, %r145, %r148, %p51;
$L__BB1_54:
	cvta.to.global.u64 	%rd69, %rd8;
	add.s64 	%rd71, %rd69, %rd67;
	st.global.u32 	[%rd71], %r130;
$L__BB1_55:
	ret;

}
	// .globl	_Z15residual_kernelPKdS0_Pdi
.visible .entry _Z15residual_kernelPKdS0_Pdi(
	.param .u64 .ptr .align 1 _Z15residual_kernelPKdS0_Pdi_param_0,
	.param .u64 .ptr .align 1 _Z15residual_kernelPKdS0_Pdi_param_1,
	.param .u64 .ptr .align 1 _Z15residual_kernelPKdS0_Pdi_param_2,
	.param .u32 _Z15residual_kernelPKdS0_Pdi_param_3
)
{
	.reg .pred 	%p<16>;
	.reg .b32 	%r<37>;
	.reg .b64 	%rd<26>;
	.reg .b64 	%fd<44>;

	ld.param.u64 	%rd8, [_Z15residual_kernelPKdS0_Pdi_param_0];
	ld.param.u64 	%rd9, [_Z15residual_kernelPKdS0_Pdi_param_1];
	ld.param.u64 	%rd7, [_Z15residual_kernelPKdS0_Pdi_param_2];
	ld.param.u32 	%r15, [_Z15residual_kernelPKdS0_Pdi_param_3];
	cvta.to.global.u64 	%rd1, %rd9;
	cvta.to.global.u64 	%rd2, %rd8;
	mov.u32 	%r1, %tid.x;
	mov.u32 	%r36, %ntid.x;
	setp.ge.s32 	%p1, %r1, %r15;
	mov.f64 	%fd43, 0d0000000000000000;
	@%p1 bra 	$L__BB2_6;
	add.s32 	%r16, %r1, %r36;
	max.u32 	%r17, %r15, %r16;
	setp.lt.u32 	%p2, %r16, %r15;
	selp.u32 	%r18, 1, 0, %p2;
	add.s32 	%r19, %r16, %r18;
	sub.s32 	%r20, %r17, %r19;
	div.u32 	%r21, %r20, %r36;
	add.s32 	%r3, %r21, %r18;
	and.b32  	%r22, %r3, 3;
	setp.eq.s32 	%p3, %r22, 3;
	mov.f64 	%fd43, 0d0000000000000000;
	mov.u32 	%r34, %r1;
	@%p3 bra 	$L__BB2_4;
	mul.wide.u32 	%rd25, %r1, 8;
	mul.wide.u32 	%rd4, %r36, 8;
	add.s32 	%r23, %r3, 1;
	and.b32  	%r24, %r23, 3;
	neg.s32 	%r32, %r24;
	mov.f64 	%fd43, 0d0000000000000000;
	mov.u32 	%r34, %r1;
$L__BB2_3:
	.pragma "nounroll";
	add.s64 	%rd10, %rd2, %rd25;
	ld.global.nc.f64 	%fd12, [%rd10];
	add.s64 	%rd11, %rd1, %rd25;
	ld.global.nc.f64 	%fd13, [%rd11];
	sub.f64 	%fd14, %fd12, %fd13;
	abs.f64 	%fd15, %fd14;
	setp.gt.f64 	%p4, %fd15, %fd43;
	selp.f64 	%fd43, %fd15, %fd43, %p4;
	add.s32 	%r34, %r34, %r36;
	add.s64 	%rd25, %rd25, %rd4;
	add.s32 	%r32, %r32, 1;
	setp.ne.s32 	%p5, %r32, 0;
	@%p5 bra 	$L__BB2_3;
$L__BB2_4:
	setp.lt.u32 	%p6, %r3, 3;
	@%p6 bra 	$L__BB2_6;
$L__BB2_5:
	mul.wide.u32 	%rd12, %r34, 8;
	add.s64 	%rd13, %rd2, %rd12;
	ld.global.nc.f64 	%fd16, [%rd13];
	add.s64 	%rd14, %rd1, %rd12;
	ld.global.nc.f64 	%fd17, [%rd14];
	sub.f64 	%fd18, %fd16, %fd17;
	abs.f64 	%fd19, %fd18;
	setp.gt.f64 	%p7, %fd19, %fd43;
	selp.f64 	%fd20, %fd19, %fd43, %p7;
	add.s32 	%r25, %r34, %r36;
	mul.wide.u32 	%rd15, %r25, 8;
	add.s64 	%rd16, %rd2, %rd15;
	ld.global.nc.f64 	%fd21, [%rd16];
	add.s64 	%rd17, %rd1, %rd15;
	ld.global.nc.f64 	%fd22, [%rd17];
	sub.f64 	%fd23, %fd21, %fd22;
	abs.f64 	%fd24, %fd23;
	setp.gt.f64 	%p8, %fd24, %fd20;
	selp.f64 	%fd25, %fd24, %fd20, %p8;
	add.s32 	%r26, %r25, %r36;
	mul.wide.u32 	%rd18, %r26, 8;
	add.s64 	%rd19, %rd2, %rd18;
	ld.global.nc.f64 	%fd26, [%rd19];
	add.s64 	%rd20, %rd1, %rd18;
	ld.global.nc.f64 	%fd27, [%rd20];
	sub.f64 	%fd28, %fd26, %fd27;
	abs.f64 	%fd29, %fd28;
	setp.gt.f64 	%p9, %fd29, %fd25;
	selp.f64 	%fd30, %fd29, %fd25, %p9;
	add.s32 	%r27, %r26, %r36;
	mul.wide.u32 	%rd21, %r27, 8;
	add.s64 	%rd22, %rd2, %rd21;
	ld.global.nc.f64 	%fd31, [%rd22];
	add.s64 	%rd23, %rd1, %rd21;
	ld.global.nc.f64 	%fd32, [%rd23];
	sub.f64 	%fd33, %fd31, %fd32;
	abs.f64 	%fd34, %fd33;
	setp.gt.f64 	%p10, %fd34, %fd30;
	selp.f64 	%fd43, %fd34, %fd30, %p10;
	add.s32 	%r34, %r27, %r36;
	setp.lt.s32 	%p11, %r34, %r15;
	@%p11 bra 	$L__BB2_5;
$L__BB2_6:
	shl.b32 	%r28, %r1, 3;
	mov.u32 	%r29, smem;
	add.s32 	%r12, %r29, %r28;
	st.shared.f64 	[%r12], %fd43;
	bar.sync 	0;
	setp.lt.u32 	%p12, %r36, 2;
	@%p12 bra 	$L__BB2_10;
$L__BB2_7:
	shr.u32 	%r14, %r36, 1;
	setp.ge.u32 	%p13, %r1, %r14;
	@%p13 bra 	$L__BB2_9;
	ld.shared.f64 	%fd35, [%r12];
	shl.b32 	%r30, %r14, 3;
	add.s32 	%r31, %r12, %r30;
	ld.shared.f64 	%fd36, [%r31];
	max.f64 	%fd37, %fd35, %fd36;
	st.shared.f64 	[%r12], %fd37;
$L__BB2_9:
	bar.sync 	0;
	setp.gt.u32 	%p14, %r36, 3;
	mov.u32 	%r36, %r14;
	@%p14 bra 	$L__BB2_7;
$L__BB2_10:
	setp.ne.s32 	%p15, %r1, 0;
	@%p15 bra 	$L__BB2_12;
	ld.shared.f64 	%fd38, [smem];
	cvta.to.global.u64 	%rd24, %rd7;
	st.global.f64 	[%rd24], %fd38;
$L__BB2_12:
	ret;

}


// ===== COMPILED SASS (sm_100) =====

	.target	sm_100

	.elftype	@"ET_EXEC"


//--------------------- .note.nv.tkinfo           --------------------------
	.section	.note.nv.tkinfo,"",@"SHT_NOTE"
	.sectionflags	@"SHF_NOTE_NV_TKINFO"
	.tkinfo
        /*0018*/ 	.word	0x00000002
        /*0030*/ 	.string	""
        /*0030*/ 	.string	"ptxas"
        /*0030*/ 	.string	"Cuda compilation tools, release 13.0, V13.0.88"
        /*0030*/ 	.string	"Build cuda_13.0.r13.0/compiler.36424714_0"
        /*0030*/ 	.string	"-arch sm_100 -m 64 "



//--------------------- .note.nv.cuinfo           --------------------------
	.section	.note.nv.cuinfo,"",@"SHT_NOTE"
	.sectionflags	@"SHF_NOTE_NV_CUINFO"
        /*0018*/ 	.short	0x0002
        /*001a*/ 	.short	0x0064
        /*001c*/ 	.short	0x0082
	.zero		2


//--------------------- .nv.info                  --------------------------
	.section	.nv.info,"",@"SHT_CUDA_INFO"
	.align	4


	//----- nvinfo : EIATTR_REGCOUNT
	.align		4
        /*0000*/ 	.byte	0x04, 0x2f
        /*0002*/ 	.short	(.L_1 - .L_0)
	.align		4
.L_0:
        /*0004*/ 	.word	index@(_Z22policy_eval_kernel_csrPKiS0_PKdS2_S0_S2_Pdiid)
        /*0008*/ 	.word	0x00000014


	//----- nvinfo : EIATTR_FRAME_SIZE
	.align		4
.L_1:
        /*000c*/ 	.byte	0x04, 0x11
        /*000e*/ 	.short	(.L_3 - .L_2)
	.align		4
.L_2:
        /*0010*/ 	.word	index@(_Z22policy_eval_kernel_csrPKiS0_PKdS2_S0_S2_Pdiid)
        /*0014*/ 	.word	0x00000000


	//----- nvinfo : EIATTR_REGCOUNT
	.align		4
.L_3:
        /*0018*/ 	.byte	0x04, 0x2f
        /*001a*/ 	.short	(.L_5 - .L_4)
	.align		4
.L_4:
        /*001c*/ 	.word	index@(_Z25policy_improve_kernel_csrPKiS0_PKdS2_S2_S0_Piiid)
        /*0020*/ 	.word	0x00000020


	//----- nvinfo : EIATTR_FRAME_SIZE
	.align		4
.L_5:
        /*0024*/ 	.byte	0x04, 0x11
        /*0026*/ 	.short	(.L_7 - .L_6)
	.align		4
.L_6:
        /*0028*/ 	.word	index@(_Z25policy_improve_kernel_csrPKiS0_PKdS2_S2_S0_Piiid)
        /*002c*/ 	.word	0x00000000


	//----- nvinfo : EIATTR_REGCOUNT
	.align		4
.L_7:
        /*0030*/ 	.byte	0x04, 0x2f
        /*0032*/ 	.short	(.L_9 - .L_8)
	.align		4
.L_8:
        /*0034*/ 	.word	index@(_Z15residual_kernelPKdS0_Pdi)
        /*0038*/ 	.word	0x0000001e


	//----- nvinfo : EIATTR_FRAME_SIZE
	.align		4
.L_9:
        /*003c*/ 	.byte	0x04, 0x11
        /*003e*/ 	.short	(.L_11 - .L_10)
	.align		4
.L_10:
        /*0040*/ 	.word	index@(_Z15residual_kernelPKdS0_Pdi)
        /*0044*/ 	.word	0x00000000


	//----- nvinfo : EIATTR_MIN_STACK_SIZE
	.align		4
.L_11:
        /*0048*/ 	.byte	0x04, 0x12
        /*004a*/ 	.short	(.L_13 - .L_12)
	.align		4
.L_12:
        /*004c*/ 	.word	index@(_Z15residual_kernelPKdS0_Pdi)
        /*0050*/ 	.word	0x00000000


	//----- nvinfo : EIATTR_MIN_STACK_SIZE
	.align		4
.L_13:
        /*0054*/ 	.byte	0x04, 0x12
        /*0056*/ 	.short	(.L_15 - .L_14)
	.align		4
.L_14:
        /*0058*/ 	.word	index@(_Z25policy_improve_kernel_csrPKiS0_PKdS2_S2_S0_Piiid)
        /*005c*/ 	.word	0x00000000


	//----- nvinfo : EIATTR_MIN_STACK_SIZE
	.align		4
.L_15:
        /*0060*/ 	.byte	0x04, 0x12
        /*0062*/ 	.short	(.L_17 - .L_16)
	.align		4
.L_16:
        /*0064*/ 	.word	index@(_Z22policy_eval_kernel_csrPKiS0_PKdS2_S0_S2_Pdiid)
        /*0068*/ 	.word	0x00000000
.L_17:


//--------------------- .nv.compat                --------------------------
	.section	.nv.compat,"",@"SHT_CUDA_COMPAT_INFO"
	.align	4
        /*0000*/ 	.byte	0x02, 0x09, 0x00, 0x00, 0x02, 0x02, 0x01, 0x00, 0x02, 0x05, 0x05, 0x00, 0x03, 0x07, 0x01, 0x01
        /*0010*/ 	.byte	0x02, 0x03, 0x00, 0x00, 0x02, 0x06, 0x01, 0x00, 0x04, 0x0b, 0x08, 0x00, 0x01, 0x00, 0x00, 0x00
        /*0020*/ 	.byte	0x00, 0x00, 0x00, 0x00


//--------------------- .nv.info._Z15residual_kernelPKdS0_Pdi --------------------------
	.section	.nv.info._Z15residual_kernelPKdS0_Pdi,"",@"SHT_CUDA_INFO"
	.sectionflags	@""
	.align	4


	//----- nvinfo : EIATTR_CUDA_API_VERSION
	.align		4
        /*0000*/ 	.byte	0x04, 0x37
        /*0002*/ 	.short	(.L_19 - .L_18)
.L_18:
        /*0004*/ 	.word	0x00000082


	//----- nvinfo : EIATTR_KPARAM_INFO
	.align		4
.L_19:
        /*0008*/ 	.byte	0x04, 0x17
        /*000a*/ 	.short	(.L_21 - .L_20)
.L_20:
        /*000c*/ 	.word	0x00000000
        /*0010*/ 	.short	0x0003
        /*0012*/ 	.short	0x0018
        /*0014*/ 	.byte	0x00, 0xf0, 0x11, 0x00


	//----- nvinfo : EIATTR_KPARAM_INFO
	.align		4
.L_21:
        /*0018*/ 	.byte	0x04, 0x17
        /*001a*/ 	.short	(.L_23 - .L_22)
.L_22:
        /*001c*/ 	.word	0x00000000
        /*0020*/ 	.short	0x0002
        /*0022*/ 	.short	0x0010
        /*0024*/ 	.byte	0x00, 0xf5, 0x21, 0x00


	//----- nvinfo : EIATTR_KPARAM_INFO
	.align		4
.L_23:
        /*0028*/ 	.byte	0x04, 0x17
        /*002a*/ 	.short	(.L_25 - .L_24)
.L_24:
        /*002c*/ 	.word	0x00000000
        /*0030*/ 	.short	0x0001
        /*0032*/ 	.short	0x0008
        /*0034*/ 	.byte	0x00, 0xf5, 0x21, 0x00


	//----- nvinfo : EIATTR_KPARAM_INFO
	.align		4
.L_25:
        /*0038*/ 	.byte	0x04, 0x17
        /*003a*/ 	.short	(.L_27 - .L_26)
.L_26:
        /*003c*/ 	.word	0x00000000
        /*0040*/ 	.short	0x0000
        /*0042*/ 	.short	0x0000
        /*0044*/ 	.byte	0x00, 0xf5, 0x21, 0x00


	//----- nvinfo : EIATTR_SPARSE_MMA_MASK
	.align		4
.L_27:
        /*0048*/ 	.byte	0x03, 0x50
        /*004a*/ 	.short	0x0000


	//----- nvinfo : EIATTR_MAXREG_COUNT
	.align		4
        /*004c*/ 	.byte	0x03, 0x1b
        /*004e*/ 	.short	0x00ff


	//----- nvinfo : EIATTR_NUM_BARRIERS
	.align		4
        /*0050*/ 	.byte	0x02, 0x4c
        /*0052*/ 	.byte	0x01
	.zero		1


	//----- nvinfo : EIATTR_MERCURY_ISA_VERSION
	.align		4
        /*0054*/ 	.byte	0x03, 0x5f
        /*0056*/ 	.short	0x0101


	//----- nvinfo : EIATTR_VRC_CTA_INIT_COUNT
	.align		4
        /*0058*/ 	.byte	0x02, 0x4a
	.zero		1
	.zero		1


	//----- nvinfo : EIATTR_EXIT_INSTR_OFFSETS
	.align		4
        /*005c*/ 	.byte	0x04, 0x1c
        /*005e*/ 	.short	(.L_29 - .L_28)


	//   ....[0]....
.L_28:
        /*0060*/ 	.word	0x000008a0


	//   ....[1]....
        /*0064*/ 	.word	0x00000910


	//----- nvinfo : EIATTR_CRS_STACK_SIZE
	.align		4
.L_29:
        /*0068*/ 	.byte	0x04, 0x1e
        /*006a*/ 	.short	(.L_31 - .L_30)
.L_30:
        /*006c*/ 	.word	0x00000000


	//----- nvinfo : EIATTR_CBANK_PARAM_SIZE
	.align		4
.L_31:
        /*0070*/ 	.byte	0x03, 0x19
        /*0072*/ 	.short	0x001c


	//----- nvinfo : EIATTR_PARAM_CBANK
	.align		4
        /*0074*/ 	.byte	0x04, 0x0a
        /*0076*/ 	.short	(.L_33 - .L_32)
	.align		4
.L_32:
        /*0078*/ 	.word	index@(.nv.constant0._Z15residual_kernelPKdS0_Pdi)
        /*007c*/ 	.short	0x0380
        /*007e*/ 	.short	0x001c


	//----- nvinfo : EIATTR_SW_WAR
	.align		4
.L_33:
        /*0080*/ 	.byte	0x04, 0x36
        /*0082*/ 	.short	(.L_35 - .L_34)
.L_34:
        /*0084*/ 	.word	0x00000008
.L_35:


//--------------------- .nv.info._Z25policy_improve_kernel_csrPKiS0_PKdS2_S2_S0_Piiid --------------------------
	.section	.nv.info._Z25policy_improve_kernel_csrPKiS0_PKdS2_S2_S0_Piiid,"",@"SHT_CUDA_INFO"
	.sectionflags	@""
	.align	4


	//----- nvinfo : EIATTR_CUDA_API_VERSION
	.align		4
        /*0000*/ 	.byte	0x04, 0x37
        /*0002*/ 	.short	(.L_37 - .L_36)
.L_36:
        /*0004*/ 	.word	0x00000082


	//----- nvinfo : EIATTR_KPARAM_INFO
	.align		4
.L_37:
        /*0008*/ 	.byte	0x04, 0x17
        /*000a*/ 	.short	(.L_39 - .L_38)
.L_38:
        /*000c*/ 	.word	0x00000000
        /*0010*/ 	.short	0x0009
        /*0012*/ 	.short	0x0040
        /*0014*/ 	.byte	0x00, 0xf0, 0x21, 0x00


	//----- nvinfo : EIATTR_KPARAM_INFO
	.align		4
.L_39:
        /*0018*/ 	.byte	0x04, 0x17
        /*001a*/ 	.short	(.L_41 - .L_40)
.L_40:
        /*001c*/ 	.word	0x00000000
        /*0020*/ 	.short	0x0008
        /*0022*/ 	.short	0x003c
        /*0024*/ 	.byte	0x00, 0xf0, 0x11, 0x00


	//----- nvinfo : EIATTR_KPARAM_INFO
	.align		4
.L_41:
        /*0028*/ 	.byte	0x04, 0x17
        /*002a*/ 	.short	(.L_43 - .L_42)
.L_42:
        /*002c*/ 	.word	0x00000000
        /*0030*/ 	.short	0x0007
        /*0032*/ 	.short	0x0038
        /*0034*/ 	.byte	0x00, 0xf0, 0x11, 0x00


	//----- nvinfo : EIATTR_KPARAM_INFO
	.align		4
.L_43:
        /*0038*/ 	.byte	0x04, 0x17
        /*003a*/ 	.short	(.L_45 - .L_44)
.L_44:
        /*003c*/ 	.word	0x00000000
        /*0040*/ 	.short	0x0006
        /*0042*/ 	.short	0x0030
        /*0044*/ 	.byte	0x00, 0xf5, 0x21, 0x00


	//----- nvinfo : EIATTR_KPARAM_INFO
	.align		4
.L_45:
        /*0048*/ 	.byte	0x04, 0x17
        /*004a*/ 	.short	(.L_47 - .L_46)
.L_46:
        /*004c*/ 	.word	0x00000000
        /*0050*/ 	.short	0x0005
        /*0052*/ 	.short	0x0028
        /*0054*/ 	.byte	0x00, 0xf5, 0x21, 0x00


	//----- nvinfo : EIATTR_KPARAM_INFO
	.align		4
.L_47:
        /*0058*/ 	.byte	0x04, 0x17
        /*005a*/ 	.short	(.L_49 - .L_48)
.L_48:
        /*005c*/ 	.word	0x00000000
        /*0060*/ 	.short	0x0004
        /*0062*/ 	.short	0x0020
        /*0064*/ 	.byte	0x00, 0xf5, 0x21, 0x00


	//----- nvinfo : EIATTR_KPARAM_INFO
	.align		4
.L_49:
        /*0068*/ 	.byte	0x04, 0x17
        /*006a*/ 	.short	(.L_51 - .L_50)
.L_50:
        /*006c*/ 	.word	0x00000000
        /*0070*/ 	.short	0x0003
        /*0072*/ 	.short	0x0018
        /*0074*/ 	.byte	0x00, 0xf5, 0x21, 0x00


	//----- nvinfo : EIATTR_KPARAM_INFO
	.align		4
.L_51:
        /*0078*/ 	.byte	0x04, 0x17
        /*007a*/ 	.short	(.L_53 - .L_52)
.L_52:
        /*007c*/ 	.word	0x00000000
        /*0080*/ 	.short	0x0002
        /*0082*/ 	.short	0x0010
        /*0084*/ 	.byte	0x00, 0xf5, 0x21, 0x00


	//----- nvinfo : EIATTR_KPARAM_INFO
	.align		4
.L_53:
        /*0088*/ 	.byte	0x04, 0x17
        /*008a*/ 	.short	(.L_55 - .L_54)
.L_54:
        /*008c*/ 	.word	0x00000000
        /*0090*/ 	.short	0x0001
        /*0092*/ 	.short	0x0008
        /*0094*/ 	.byte	0x00, 0xf5, 0x21, 0x00


	//----- nvinfo : EIATTR_KPARAM_INFO
	.align		4
.L_55:
        /*0098*/ 	.byte	0x04, 0x17
        /*009a*/ 	.short	(.L_57 - .L_56)
.L_56:
        /*009c*/ 	.word	0x00000000
        /*00a0*/ 	.short	0x0000
        /*00a2*/ 	.short	0x0000
        /*00a4*/ 	.byte	0x00, 0xf5, 0x21, 0x00


	//----- nvinfo : EIATTR_SPARSE_MMA_MASK
	.align		4
.L_57:
        /*00a8*/ 	.byte	0x03, 0x50
        /*00aa*/ 	.short	0x0000


	//----- nvinfo : EIATTR_MAXREG_COUNT
	.align		4
        /*00ac*/ 	.byte	0x03, 0x1b
        /*00ae*/ 	.short	0x00ff


	//----- nvinfo : EIATTR_NUM_BARRIERS
	.align		4
        /*00b0*/ 	.byte	0x02, 0x4c
        /*00b2*/ 	.byte	0x01
	.zero		1


	//----- nvinfo : EIATTR_MERCURY_ISA_VERSION
	.align		4
        /*00b4*/ 	.byte	0x03, 0x5f
        /*00b6*/ 	.short	0x0101


	//----- nvinfo : EIATTR_VRC_CTA_INIT_COUNT
	.align		4
        /*00b8*/ 	.byte	0x02, 0x4a
	.zero		1
	.zero		1


	//----- nvinfo : EIATTR_EXIT_INSTR_OFFSETS
	.align		4
        /*00bc*/ 	.byte	0x04, 0x1c
        /*00be*/ 	.short	(.L_59 - .L_58)


	//   ....[0]....
.L_58:
        /*00c0*/ 	.word	0x00000060


	//   ....[1]....
        /*00c4*/ 	.word	0x00000c50


	//   ....[2]....
        /*00c8*/ 	.word	0x00001930


	//----- nvinfo : EIATTR_CRS_STACK_SIZE
	.align		4
.L_59:
        /*00cc*/ 	.byte	0x04, 0x1e
        /*00ce*/ 	.short	(.L_61 - .L_60)
.L_60:
        /*00d0*/ 	.word	0x00000000


	//----- nvinfo : EIATTR_CBANK_PARAM_SIZE
	.align		4
.L_61:
        /*00d4*/ 	.byte	0x03, 0x19
        /*00d6*/ 	.short	0x0048


	//----- nvinfo : EIATTR_PARAM_CBANK
	.align		4
        /*00d8*/ 	.byte	0x04, 0x0a
        /*00da*/ 	.short	(.L_63 - .L_62)
	.align		4
.L_62:
        /*00dc*/ 	.word	index@(.nv.constant0._Z25policy_improve_kernel_csrPKiS0_PKdS2_S2_S0_Piiid)
        /*00e0*/ 	.short	0x0380
        /*00e2*/ 	.short	0x0048


	//----- nvinfo : EIATTR_SW_WAR
	.align		4
.L_63:
        /*00e4*/ 	.byte	0x04, 0x36
        /*00e6*/ 	.short	(.L_65 - .L_64)
.L_64:
        /*00e8*/ 	.word	0x00000008
.L_65:


//--------------------- .nv.info._Z22policy_eval_kernel_csrPKiS0_PKdS2_S0_S2_Pdiid --------------------------
	.section	.nv.info._Z22policy_eval_kernel_csrPKiS0_PKdS2_S0_S2_Pdiid,"",@"SHT_CUDA_INFO"
	.sectionflags	@""
	.align	4


	//----- nvinfo : EIATTR_CUDA_API_VERSION
	.align		4
        /*0000*/ 	.byte	0x04, 0x37
        /*0002*/ 	.short	(.L_67 - .L_66)
.L_66:
        /*0004*/ 	.word	0x00000082


	//----- nvinfo : EIATTR_KPARAM_INFO
	.align		4
.L_67:
        /*0008*/ 	.byte	0x04, 0x17
        /*000a*/ 	.short	(.L_69 - .L_68)
.L_68:
        /*000c*/ 	.word	0x00000000
        /*0010*/ 	.short	0x0009
        /*0012*/ 	.short	0x0040
        /*0014*/ 	.byte	0x00, 0xf0, 0x21, 0x00


	//----- nvinfo : EIATTR_KPARAM_INFO
	.align		4
.L_69:
        /*0018*/ 	.byte	0x04, 0x17
        /*001a*/ 	.short	(.L_71 - .L_70)
.L_70:
        /*001c*/ 	.word	0x00000000
        /*0020*/ 	.short	0x0008
        /*0022*/ 	.short	0x003c
        /*0024*/ 	.byte	0x00, 0xf0, 0x11, 0x00


	//----- nvinfo : EIATTR_KPARAM_INFO
	.align		4
.L_71:
        /*0028*/ 	.byte	0x04, 0x17
        /*002a*/ 	.short	(.L_73 - .L_72)
.L_72:
        /*002c*/ 	.word	0x00000000
        /*0030*/ 	.short	0x0007
        /*0032*/ 	.short	0x0038
        /*0034*/ 	.byte	0x00, 0xf0, 0x11, 0x00


	//----- nvinfo : EIATTR_KPARAM_INFO
	.align		4
.L_73:
        /*0038*/ 	.byte	0x04, 0x17
        /*003a*/ 	.short	(.L_75 - .L_74)
.L_74:
        /*003c*/ 	.word	0x00000000
        /*0040*/ 	.short	0x0006
        /*0042*/ 	.short	0x0030
        /*0044*/ 	.byte	0x00, 0xf5, 0x21, 0x00


	//----- nvinfo : EIATTR_KPARAM_INFO
	.align		4
.L_75:
        /*0048*/ 	.byte	0x04, 0x17
        /*004a*/ 	.short	(.L_77 - .L_76)
.L_76:
        /*004c*/ 	.word	0x00000000
        /*0050*/ 	.short	0x0005
        /*0052*/ 	.short	0x0028
        /*0054*/ 	.byte	0x00, 0xf5, 0x21, 0x00


	//----- nvinfo : EIATTR_KPARAM_INFO
	.align		4
.L_77:
        /*0058*/ 	.byte	0x04, 0x17
        /*005a*/ 	.short	(.L_79 - .L_78)
.L_78:
        /*005c*/ 	.word	0x00000000
        /*0060*/ 	.short	0x0004
        /*0062*/ 	.short	0x0020
        /*0064*/ 	.byte	0x00, 0xf5, 0x21, 0x00


	//----- nvinfo : EIATTR_KPARAM_INFO
	.align		4
.L_79:
        /*0068*/ 	.byte	0x04, 0x17
        /*006a*/ 	.short	(.L_81 - .L_80)
.L_80:
        /*006c*/ 	.word	0x00000000
        /*0070*/ 	.short	0x0003
        /*0072*/ 	.short	0x0018
        /*0074*/ 	.byte	0x00, 0xf5, 0x21, 0x00


	//----- nvinfo : EIATTR_KPARAM_INFO
	.align		4
.L_81:
        /*0078*/ 	.byte	0x04, 0x17
        /*007a*/ 	.short	(.L_83 - .L_82)
.L_82:
        /*007c*/ 	.word	0x00000000
        /*0080*/ 	.short	0x0002
        /*0082*/ 	.short	0x0010
        /*0084*/ 	.byte	0x00, 0xf5, 0x21, 0x00


	//----- nvinfo : EIATTR_KPARAM_INFO
	.align		4
.L_83:
        /*0088*/ 	.byte	0x04, 0x17
        /*008a*/ 	.short	(.L_85 - .L_84)
.L_84:
        /*008c*/ 	.word	0x00000000
        /*0090*/ 	.short	0x0001
        /*0092*/ 	.short	0x0008
        /*0094*/ 	.byte	0x00, 0xf5, 0x21, 0x00


	//----- nvinfo : EIATTR_KPARAM_INFO
	.align		4
.L_85:
        /*0098*/ 	.byte	0x04, 0x17
        /*009a*/ 	.short	(.L_87 - .L_86)
.L_86:
        /*009c*/ 	.word	0x00000000
        /*00a0*/ 	.short	0x0000
        /*00a2*/ 	.short	0x0000
        /*00a4*/ 	.byte	0x00, 0xf5, 0x21, 0x00


	//----- nvinfo : EIATTR_SPARSE_MMA_MASK
	.align		4
.L_87:
        /*00a8*/ 	.byte	0x03, 0x50
        /*00aa*/ 	.short	0x0000


	//----- nvinfo : EIATTR_MAXREG_COUNT
	.align		4
        /*00ac*/ 	.byte	0x03, 0x1b
        /*00ae*/ 	.short	0x00ff


	//----- nvinfo : EIATTR_NUM_BARRIERS
	.align		4
        /*00b0*/ 	.byte	0x02, 0x4c
        /*00b2*/ 	.byte	0x01
	.zero		1


	//----- nvinfo : EIATTR_MERCURY_ISA_VERSION
	.align		4
        /*00b4*/ 	.byte	0x03, 0x5f
        /*00b6*/ 	.short	0x0101


	//----- nvinfo : EIATTR_VRC_CTA_INIT_COUNT
	.align		4
        /*00b8*/ 	.byte	0x02, 0x4a
	.zero		1
	.zero		1


	//----- nvinfo : EIATTR_EXIT_INSTR_OFFSETS
	.align		4
        /*00bc*/ 	.byte	0x04, 0x1c
        /*00be*/ 	.short	(.L_89 - .L_88)


	//   ....[0]....
.L_88:
        /*00c0*/ 	.word	0x00000040


	//   ....[1]....
        /*00c4*/ 	.word	0x00000410


	//   ....[2]....
        /*00c8*/ 	.word	0x00000490


	//----- nvinfo : EIATTR_CRS_STACK_SIZE
	.align		4
.L_89:
        /*00cc*/ 	.byte	0x04, 0x1e
        /*00ce*/ 	.short	(.L_91 - .L_90)
.L_90:
        /*00d0*/ 	.word	0x00000000


	//----- nvinfo : EIATTR_CBANK_PARAM_SIZE
	.align		4
.L_91:
        /*00d4*/ 	.byte	0x03, 0x19
        /*00d6*/ 	.short	0x0048


	//----- nvinfo : EIATTR_PARAM_CBANK
	.align		4
        /*00d8*/ 	.byte	0x04, 0x0a
        /*00da*/ 	.short	(.L_93 - .L_92)
	.align		4
.L_92:
        /*00dc*/ 	.word	index@(.nv.constant0._Z22policy_eval_kernel_csrPKiS0_PKdS2_S0_S2_Pdiid)
        /*00e0*/ 	.short	0x0380
        /*00e2*/ 	.short	0x0048


	//----- nvinfo : EIATTR_SW_WAR
	.align		4
.L_93:
        /*00e4*/ 	.byte	0x04, 0x36
        /*00e6*/ 	.short	(.L_95 - .L_94)
.L_94:
        /*00e8*/ 	.word	0x00000008
.L_95:


//--------------------- .nv.callgraph             --------------------------
	.section	.nv.callgraph,"",@"SHT_CUDA_CALLGRAPH"
	.align	4
	.sectionentsize	8
	.align		4
        /*0000*/ 	.word	0x00000000
	.align		4
        /*0004*/ 	.word	0xffffffff
	.align		4
        /*0008*/ 	.word	0x00000000
	.align		4
        /*000c*/ 	.word	0xfffffffe
	.align		4
        /*0010*/ 	.word	0x00000000
	.align		4
        /*0014*/ 	.word	0xfffffffd
	.align		4
        /*0018*/ 	.word	0x00000000
	.align		4
        /*001c*/ 	.word	0xfffffffc


//--------------------- .text._Z15residual_kernelPKdS0_Pdi --------------------------
	.section	.text._Z15residual_kernelPKdS0_Pdi,"ax",@progbits
	.align	128
        .global         _Z15residual_kernelPKdS0_Pdi
        .type           _Z15residual_kernelPKdS0_Pdi,@function
        .size           _Z15residual_kernelPKdS0_Pdi,(.L_x_44 - _Z15residual_kernelPKdS0_Pdi)
        .other          _Z15residual_kernelPKdS0_Pdi,@"STO_CUDA_ENTRY STV_DEFAULT"
_Z15residual_kernelPKdS0_Pdi:
.text._Z15residual_kernelPKdS0_Pdi:
[----:B------:R-:W-:Y:S01]  /*0000*/  LDC R1, c[0x0][0x37c] ;  /* 0x0000df00ff017b82 */ /* 0x000fe20000000800 */
[----:B------:R-:W0:Y:S01]  /*0010*/  S2R R25, SR_TID.X ;  /* 0x0000000000197919 */ /* 0x000e220000002100 */
[----:B------:R-:W0:Y:S01]  /*0020*/  LDCU UR5, c[0x0][0x398] ;  /* 0x00007300ff0577ac */ /* 0x000e220008000800 */
[----:B------:R-:W-:Y:S01]  /*0030*/  BSSY.RECONVERGENT B0, `(.L_x_0) ;  /* 0x000006b000007945 */ /* 0x000fe20003800200 */
[----:B------:R-:W-:Y:S01]  /*0040*/  CS2R R6, SRZ ;  /* 0x0000000000067805 */ /* 0x000fe2000001ff00 */
[----:B------:R-:W1:Y:S01]  /*0050*/  LDCU UR4, c[0x0][0x360] ;  /* 0x00006c00ff0477ac */ /* 0x000e620008000800 */
[----:B------:R-:W2:Y:S01]  /*0060*/  LDCU.64 UR6, c[0x0][0x358] ;  /* 0x00006b00ff0677ac */ /* 0x000ea20008000a00 */
[----:B------:R-:W3:Y:S01]  /*0070*/  LDCU.128 UR8, c[0x0][0x380] ;  /* 0x00007000ff0877ac */ /* 0x000ee20008000c00 */
[----:B-1----:R-:W-:Y:S01]  /*0080*/  IMAD.U32 R0, RZ, RZ, UR4 ;  /* 0x00000004ff007e24 */ /* 0x002fe2000f8e00ff */
[----:B0-----:R-:W-:-:S13]  /*0090*/  ISETP.GE.AND P0, PT, R25, UR5, PT ;  /* 0x0000000519007c0c */ /* 0x001fda000bf06270 */
[----:B--23--:R-:W-:Y:S05]  /*00a0*/  @P0 BRA `(.L_x_1) ;  /* 0x00000004008c0947 */ /* 0x00cfea0003800000 */
[----:B------:R-:W0:Y:S01]  /*00b0*/  I2F.U32.RP R7, R0 ;  /* 0x0000000000077306 */ /* 0x000e220000209000 */
[C-C-:B------:R-:W-:Y:S01]  /*00c0*/  IMAD.IADD R4, R0.reuse, 0x1, R25.reuse ;  /* 0x0000000100047824 */ /* 0x140fe200078e0219 */
[----:B------:R-:W-:Y:S01]  /*00d0*/  ISETP.NE.U32.AND P2, PT, R0, RZ, PT ;  /* 0x000000ff0000720c */ /* 0x000fe20003f45070 */
[----:B------:R-:W-:Y:S01]  /*00e0*/  IMAD.MOV R9, RZ, RZ, -R0 ;  /* 0x000000ffff097224 */ /* 0x000fe200078e0a00 */
[----:B------:R-:W-:Y:S01]  /*00f0*/  BSSY.RECONVERGENT B1, `(.L_x_2) ;  /* 0x0000033000017945 */ /* 0x000fe20003800200 */
[----:B------:R-:W-:Y:S01]  /*0100*/  IMAD.MOV.U32 R27, RZ, RZ, R25 ;  /* 0x000000ffff1b7224 */ /* 0x000fe200078e0019 */
[C---:B------:R-:W-:Y:S02]  /*0110*/  ISETP.GE.U32.AND P0, PT, R4.reuse, UR5, PT ;  /* 0x0000000504007c0c */ /* 0x040fe4000bf06070 */
[----:B------:R-:W-:Y:S02]  /*0120*/  VIMNMX.U32 R5, PT, PT, R4, UR5, !PT ;  /* 0x0000000504057c48 */ /* 0x000fe4000ffe0000 */
[----:B------:R-:W-:-:S04]  /*0130*/  SEL R6, RZ, 0x1, P0 ;  /* 0x00000001ff067807 */ /* 0x000fc80000000000 */
[----:B------:R-:W-:Y:S01]  /*0140*/  IADD3 R5, PT, PT, R5, -R4, -R6 ;  /* 0x8000000405057210 */ /* 0x000fe20007ffe806 */
[----:B0-----:R-:W0:Y:S02]  /*0150*/  MUFU.RCP R7, R7 ;  /* 0x0000000700077308 */ /* 0x001e240000001000 */
[----:B0-----:R-:W-:-:S06]  /*0160*/  VIADD R2, R7, 0xffffffe ;  /* 0x0ffffffe07027836 */ /* 0x001fcc0000000000 */
[----:B------:R0:W1:Y:S02]  /*0170*/  F2I.FTZ.U32.TRUNC.NTZ R3, R2 ;  /* 0x0000000200037305 */ /* 0x000064000021f000 */
[----:B0-----:R-:W-:Y:S02]  /*0180*/  IMAD.MOV.U32 R2, RZ, RZ, RZ ;  /* 0x000000ffff027224 */ /* 0x001fe400078e00ff */
[----:B-1----:R-:W-:-:S04]  /*0190*/  IMAD R9, R9, R3, RZ ;  /* 0x0000000309097224 */ /* 0x002fc800078e02ff */
[----:B------:R-:W-:-:S06]  /*01a0*/  IMAD.HI.U32 R8, R3, R9, R2 ;  /* 0x0000000903087227 */ /* 0x000fcc00078e0002 */
[----:B------:R-:W-:-:S04]  /*01b0*/  IMAD.HI.U32 R7, R8, R5, RZ ;  /* 0x0000000508077227 */ /* 0x000fc800078e00ff */
[----:B------:R-:W-:-:S04]  /*01c0*/  IMAD.MOV R2, RZ, RZ, -R7 ;  /* 0x000000ffff027224 */ /* 0x000fc800078e0a07 */
[----:B------:R-:W-:Y:S02]  /*01d0*/  IMAD R5, R0, R2, R5 ;  /* 0x0000000200057224 */ /* 0x000fe400078e0205 */
[----:B------:R-:W0:Y:S03]  /*01e0*/  LDC.64 R2, c[0x0][0x380] ;  /* 0x0000e000ff027b82 */ /* 0x000e260000000a00 */
[----:B------:R-:W-:-:S13]  /*01f0*/  ISETP.GE.U32.AND P0, PT, R5, R0, PT ;  /* 0x000000000500720c */ /* 0x000fda0003f06070 */
[----:B------:R-:W-:Y:S02]  /*0200*/  @P0 IMAD.IADD R5, R5, 0x1, -R0 ;  /* 0x0000000105050824 */ /* 0x000fe400078e0a00 */
[----:B------:R-:W-:-:S03]  /*0210*/  @P0 VIADD R7, R7, 0x1 ;  /* 0x0000000107070836 */ /* 0x000fc60000000000 */
[-C--:B------:R-:W-:Y:S02]  /*0220*/  ISETP.GE.U32.AND P1, PT, R5, R0.reuse, PT ;  /* 0x000000000500720c */ /* 0x080fe40003f26070 */
[----:B------:R-:W1:Y:S11]  /*0230*/  LDC.64 R4, c[0x0][0x388] ;  /* 0x0000e200ff047b82 */ /* 0x000e760000000a00 */
[----:B------:R-:W-:Y:S01]  /*0240*/  @P1 VIADD R7, R7, 0x1 ;  /* 0x0000000107071836 */ /* 0x000fe20000000000 */
[----:B------:R-:W-:-:S05]  /*0250*/  @!P2 LOP3.LUT R7, RZ, R0, RZ, 0x33, !PT ;  /* 0x00000000ff07a212 */ /* 0x000fca00078e33ff */
[----:B------:R-:W-:-:S05]  /*0260*/  IMAD.IADD R8, R6, 0x1, R7 ;  /* 0x0000000106087824 */ /* 0x000fca00078e0207 */
[C---:B------:R-:W-:Y:S02]  /*0270*/  LOP3.LUT R6, R8.reuse, 0x3, RZ, 0xc0, !PT ;  /* 0x0000000308067812 */ /* 0x040fe400078ec0ff */
[----:B------:R-:W-:Y:S02]  /*0280*/  ISETP.GE.U32.AND P0, PT, R8, 0x3, PT ;  /* 0x000000030800780c */ /* 0x000fe40003f06070 */
[----:B------:R-:W-:Y:S02]  /*0290*/  ISETP.NE.AND P1, PT, R6, 0x3, PT ;  /* 0x000000030600780c */ /* 0x000fe40003f25270 */
[----:B------:R-:W-:-:S11]  /*02a0*/  CS2R R6, SRZ ;  /* 0x0000000000067805 */ /* 0x000fd6000001ff00 */
[----:B0-----:R-:W-:Y:S05]  /*02b0*/  @!P1 BRA `(.L_x_3) ;  /* 0x0000000000589947 */ /* 0x001fea0003800000 */
[----:B------:R-:W-:Y:S02]  /*02c0*/  VIADD R6, R8, 0x1 ;  /* 0x0000000108067836 */ /* 0x000fe40000000000 */
[----:B------:R-:W-:Y:S02]  /*02d0*/  IMAD.MOV.U32 R27, RZ, RZ, R25 ;  /* 0x000000ffff1b7224 */ /* 0x000fe400078e0019 */
[----:B------:R-:W-:Y:S01]  /*02e0*/  IMAD.WIDE.U32 R8, R25, 0x8, RZ ;  /* 0x0000000819087825 */ /* 0x000fe200078e00ff */
[----:B------:R-:W-:Y:S02]  /*02f0*/  LOP3.LUT R10, R6, 0x3, RZ, 0xc0, !PT ;  /* 0x00000003060a7812 */ /* 0x000fe400078ec0ff */
[----:B------:R-:W-:-:S03]  /*0300*/  CS2R R6, SRZ ;  /* 0x0000000000067805 */ /* 0x000fc6000001ff00 */
[----:B------:R-:W-:-:S07]  /*0310*/  IMAD.MOV R18, RZ, RZ, -R10 ;  /* 0x000000ffff127224 */ /* 0x000fce00078e0a0a */
.L_x_4:
[C---:B------:R-:W-:Y:S02]  /*0320*/  IADD3 R12, P2, PT, R8.reuse, UR10, RZ ;  /* 0x0000000a080c7c10 */ /* 0x040fe4000ff5e0ff */
[----:B------:R-:W-:Y:S02]  /*0330*/  IADD3 R14, P1, PT, R8, UR8, RZ ;  /* 0x00000008080e7c10 */ /* 0x000fe4000ff3e0ff */
[C---:B------:R-:W-:Y:S02]  /*0340*/  IADD3.X R13, PT, PT, R9.reuse, UR11, RZ, P2, !PT ;  /* 0x0000000b090d7c10 */ /* 0x040fe400097fe4ff */
[----:B------:R-:W-:-:S04]  /*0350*/  IADD3.X R15, PT, PT, R9, UR9, RZ, P1, !PT ;  /* 0x00000009090f7c10 */ /* 0x000fc80008ffe4ff */
[----:B------:R-:W2:Y:S04]  /*0360*/  LDG.E.64.CONSTANT R12, desc[UR6][R12.64] ;  /* 0x000000060c0c7981 */ /* 0x000ea8000c1e9b00 */
[----:B------:R-:W2:Y:S01]  /*0370*/  LDG.E.64.CONSTANT R10, desc[UR6][R14.64] ;  /* 0x000000060e0a7981 */ /* 0x000ea2000c1e9b00 */
[----:B------:R-:W-:-:S05]  /*0380*/  VIADD R18, R18, 0x1 ;  /* 0x0000000112127836 */ /* 0x000fca0000000000 */
[----:B------:R-:W-:Y:S01]  /*0390*/  ISETP.NE.AND P2, PT, R18, RZ, PT ;  /* 0x000000ff1200720c */ /* 0x000fe20003f45270 */
[C---:B------:R-:W-:Y:S02]  /*03a0*/  IMAD.IADD R27, R0.reuse, 0x1, R27 ;  /* 0x00000001001b7824 */ /* 0x040fe400078e021b */
[----:B------:R-:W-:Y:S01]  /*03b0*/  IMAD.WIDE.U32 R8, R0, 0x8, R8 ;  /* 0x0000000800087825 */ /* 0x000fe200078e0008 */
[----:B--2---:R-:W-:-:S08]  /*03c0*/  DADD R10, R10, -R12 ;  /* 0x000000000a0a7229 */ /* 0x004fd0000000080c */
[----:B------:R-:W-:Y:S02]  /*03d0*/  DADD R16, -RZ, |R10| ;  /* 0x00000000ff107229 */ /* 0x000fe4000000050a */
[----:B------:R-:W-:-:S08]  /*03e0*/  DSETP.GT.AND P1, PT, |R10|, R6, PT ;  /* 0x000000060a00722a */ /* 0x000fd00003f24200 */
[----:B------:R-:W-:Y:S02]  /*03f0*/  FSEL R6, R16, R6, P1 ;  /* 0x0000000610067208 */ /* 0x000fe40000800000 */
[----:B------:R-:W-:Y:S01]  /*0400*/  FSEL R7, R17, R7, P1 ;  /* 0x0000000711077208 */ /* 0x000fe20000800000 */
[----:B------:R-:W-:Y:S06]  /*0410*/  @P2 BRA `(.L_x_4) ;  /* 0xfffffffc00c02947 */ /* 0x000fec000383ffff */
.L_x_3:
[----:B------:R-:W-:Y:S05]  /*0420*/  BSYNC.RECONVERGENT B1 ;  /* 0x0000000000017941 */ /* 0x000fea0003800200 */
.L_x_2:
[----:B------:R-:W-:Y:S05]  /*0430*/  @!P0 BRA `(.L_x_1) ;  /* 0x0000000000a88947 */ /* 0x000fea0003800000 */
.L_x_5:
[----:B------:R-:W-:-:S04]  /*0440*/  IMAD.WIDE.U32 R22, R27, 0x8, R2 ;  /* 0x000000081b167825 */ /* 0x000fc800078e0002 */
[----:B-1----:R-:W-:Y:S02]  /*0450*/  IMAD.WIDE.U32 R20, R27, 0x8, R4 ;  /* 0x000000081b147825 */ /* 0x002fe400078e0004 */
[----:B------:R-:W2:Y:S02]  /*0460*/  LDG.E.64.CONSTANT R22, desc[UR6][R22.64] ;  /* 0x0000000616167981 */ /* 0x000ea4000c1e9b00 */
[----:B------:R-:W-:Y:S02]  /*0470*/  IMAD.IADD R27, R0, 0x1, R27 ;  /* 0x00000001001b7824 */ /* 0x000fe400078e021b */
[----:B------:R-:W2:Y:S02]  /*0480*/  LDG.E.64.CONSTANT R20, desc[UR6][R20.64] ;  /* 0x0000000614147981 */ /* 0x000ea4000c1e9b00 */
[----:B------:R-:W-:-:S04]  /*0490*/  IMAD.WIDE.U32 R16, R27, 0x8, R2 ;  /* 0x000000081b107825 */ /* 0x000fc800078e0002 */
[----:B------:R-:W-:Y:S02]  /*04a0*/  IMAD.WIDE.U32 R18, R27, 0x8, R4 ;  /* 0x000000081b127825 */ /* 0x000fe400078e0004 */
[----:B------:R-:W3:Y:S02]  /*04b0*/  LDG.E.64.CONSTANT R16, desc[UR6][R16.64] ;  /* 0x0000000610107981 */ /* 0x000ee4000c1e9b00 */
[----:B------:R-:W-:Y:S02]  /*04c0*/  IMAD.IADD R27, R0, 0x1, R27 ;  /* 0x00000001001b7824 */ /* 0x000fe400078e021b */
[----:B------:R-:W3:Y:S02]  /*04d0*/  LDG.E.64.CONSTANT R18, desc[UR6][R18.64] ;  /* 0x0000000612127981 */ /* 0x000ee4000c1e9b00 */
[----:B------:R-:W-:-:S04]  /*04e0*/  IMAD.WIDE.U32 R12, R27, 0x8, R2 ;  /* 0x000000081b0c7825 */ /* 0x000fc800078e0002 */
[----:B------:R-:W-:Y:S02]  /*04f0*/  IMAD.WIDE.U32 R14, R27, 0x8, R4 ;  /* 0x000000081b0e7825 */ /* 0x000fe400078e0004 */
[----:B------:R-:W4:Y:S02]  /*0500*/  LDG.E.64.CONSTANT R12, desc[UR6][R12.64] ;  /* 0x000000060c0c7981 */ /* 0x000f24000c1e9b00 */
[----:B------:R-:W-:Y:S02]  /*0510*/  IMAD.IADD R27, R0, 0x1, R27 ;  /* 0x00000001001b7824 */ /* 0x000fe400078e021b */
[----:B------:R-:W4:Y:S02]  /*0520*/  LDG.E.64.CONSTANT R14, desc[UR6][R14.64] ;  /* 0x000000060e0e7981 */ /* 0x000f24000c1e9b00 */
[----:B------:R-:W-:-:S04]  /*0530*/  IMAD.WIDE.U32 R8, R27, 0x8, R2 ;  /* 0x000000081b087825 */ /* 0x000fc800078e0002 */
[----:B------:R-:W-:Y:S02]  /*0540*/  IMAD.WIDE.U32 R10, R27, 0x8, R4 ;  /* 0x000000081b0a7825 */ /* 0x000fe400078e0004 */
[----:B------:R-:W5:Y:S04]  /*0550*/  LDG.E.64.CONSTANT R8, desc[UR6][R8.64] ;  /* 0x0000000608087981 */ /* 0x000f68000c1e9b00 */
[----:B------:R-:W5:Y:S01]  /*0560*/  LDG.E.64.CONSTANT R10, desc[UR6][R10.64] ;  /* 0x000000060a0a7981 */ /* 0x000f62000c1e9b00 */
[----:B------:R-:W-:Y:S01]  /*0570*/  IMAD.IADD R27, R0, 0x1, R27 ;  /* 0x00000001001b7824 */ /* 0x000fe200078e021b */
[----:B--2---:R-:W-:-:S08]  /*0580*/  DADD R22, R22, -R20 ;  /* 0x0000000016167229 */ /* 0x004fd00000000814 */
[----:B------:R-:W-:Y:S02]  /*0590*/  DADD R20, -RZ, |R22| ;  /* 0x00000000ff147229 */ /* 0x000fe40000000516 */
[----:B------:R-:W-:Y:S02]  /*05a0*/  DSETP.GT.AND P0, PT, |R22|, R6, PT ;  /* 0x000000061600722a */ /* 0x000fe40003f04200 */
[----:B---3--:R-:W-:-:S06]  /*05b0*/  DADD R16, R16, -R18 ;  /* 0x0000000010107229 */ /* 0x008fcc0000000812 */
[----:B------:R-:W-:Y:S02]  /*05c0*/  FSEL R6, R20, R6, P0 ;  /* 0x0000000614067208 */ /* 0x000fe40000000000 */
[----:B------:R-:W-:Y:S01]  /*05d0*/  FSEL R7, R21, R7, P0 ;  /* 0x0000000715077208 */ /* 0x000fe20000000000 */
[----:B------:R-:W-:Y:S02]  /*05e0*/  DADD R18, -RZ, |R16| ;  /* 0x00000000ff127229 */ /* 0x000fe40000000510 */
[----:B----4-:R-:W-:-:S03]  /*05f0*/  DADD R12, R12, -R14 ;  /* 0x000000000c0c7229 */ /* 0x010fc6000000080e */
[----:B------:R-:W-:-:S06]  /*0600*/  DSETP.GT.AND P0, PT, |R16|, R6, PT ;  /* 0x000000061000722a */ /* 0x000fcc0003f04200 */
[----:B------:R-:W-:Y:S01]  /*0610*/  FSEL R6, R18, R6, P0 ;  /* 0x0000000612067208 */ /* 0x000fe20000000000 */
[----:B------:R-:W-:Y:S01]  /*0620*/  DADD R14, -RZ, |R12| ;  /* 0x00000000ff0e7229 */ /* 0x000fe2000000050c */
[----:B------:R-:W-:Y:S01]  /*0630*/  FSEL R7, R19, R7, P0 ;  /* 0x0000000713077208 */ /* 0x000fe20000000000 */
[----:B-----5:R-:W-:-:S05]  /*0640*/  DADD R8, R8, -R10 ;  /* 0x0000000008087229 */ /* 0x020fca000000080a */
[----:B------:R-:W-:-:S03]  /*0650*/  DSETP.GT.AND P0, PT, |R12|, R6, PT ;  /* 0x000000060c00722a */ /* 0x000fc60003f04200 */
[----:B------:R-:W-:-:S03]  /*0660*/  DADD R10, -RZ, |R8| ;  /* 0x00000000ff0a7229 */ /* 0x000fc60000000508 */
[----:B------:R-:W-:Y:S02]  /*0670*/  FSEL R6, R14, R6, P0 ;  /* 0x000000060e067208 */ /* 0x000fe40000000000 */
[----:B------:R-:W-:-:S06]  /*0680*/  FSEL R7, R15, R7, P0 ;  /* 0x000000070f077208 */ /* 0x000fcc0000000000 */
[----:B------:R-:W-:-:S06]  /*0690*/  DSETP.GT.AND P0, PT, |R8|, R6, PT ;  /* 0x000000060800722a */ /* 0x000fcc0003f04200 */
[----:B------:R-:W-:Y:S02]  /*06a0*/  FSEL R6, R10, R6, P0 ;  /* 0x000000060a067208 */ /* 0x000fe40000000000 */
[----:B------:R-:W-:Y:S02]  /*06b0*/  FSEL R7, R11, R7, P0 ;  /* 0x000000070b077208 */ /* 0x000fe40000000000 */
[----:B------:R-:W-:-:S13]  /*06c0*/  ISETP.GE.AND P0, PT, R27, UR5, PT ;  /* 0x000000051b007c0c */ /* 0x000fda000bf06270 */
[----:B------:R-:W-:Y:S05]  /*06d0*/  @!P0 BRA `(.L_x_5) ;  /* 0xfffffffc00588947 */ /* 0x000fea000383ffff */
.L_x_1:
[----:B------:R-:W-:Y:S05]  /*06e0*/  BSYNC.RECONVERGENT B0 ;  /* 0x0000000000007941 */ /* 0x000fea0003800200 */
.L_x_0:
[----:B------:R-:W0:Y:S01]  /*06f0*/  S2UR UR5, SR_CgaCtaId ;  /* 0x00000000000579c3 */ /* 0x000e220000008800 */
[----:B------:R-:W-:Y:S01]  /*0700*/  UMOV UR4, 0x400 ;  /* 0x0000040000047882 */ /* 0x000fe20000000000 */
[----:B------:R-:W-:Y:S02]  /*0710*/  ISETP.GE.U32.AND P1, PT, R0, 0x2, PT ;  /* 0x000000020000780c */ /* 0x000fe40003f26070 */
[----:B------:R-:W-:Y:S01]  /*0720*/  ISETP.NE.AND P0, PT, R25, RZ, PT ;  /* 0x000000ff1900720c */ /* 0x000fe20003f05270 */
[----:B0-----:R-:W-:-:S06]  /*0730*/  ULEA UR4, UR5, UR4, 0x18 ;  /* 0x0000000405047291 */ /* 0x001fcc000f8ec0ff */
[----:B------:R-:W-:-:S05]  /*0740*/  LEA R9, R25, UR4, 0x3 ;  /* 0x0000000419097c11 */ /* 0x000fca000f8e18ff */
[----:B------:R0:W-:Y:S01]  /*0750*/  STS.64 [R9], R6 ;  /* 0x0000000609007388 */ /* 0x0001e20000000a00 */
[----:B------:R-:W-:Y:S06]  /*0760*/  BAR.SYNC.DEFER_BLOCKING 0x0 ;  /* 0x0000000000007b1d */ /* 0x000fec0000010000 */
[----:B------:R-:W-:Y:S05]  /*0770*/  @!P1 BRA `(.L_x_6) ;  /* 0x0000000000489947 */ /* 0x000fea0003800000 */
.L_x_7:
[----:B0-----:R-:W-:-:S04]  /*0780*/  SHF.R.U32.HI R6, RZ, 0x1, R0 ;  /* 0x00000001ff067819 */ /* 0x001fc80000011600 */
[----:B------:R-:W-:-:S13]  /*0790*/  ISETP.GE.U32.AND P1, PT, R25, R6, PT ;  /* 0x000000061900720c */ /* 0x000fda0003f26070 */
[----:B-1----:R-:W-:Y:S01]  /*07a0*/  @!P1 IMAD R4, R6, 0x8, R9 ;  /* 0x0000000806049824 */ /* 0x002fe200078e0209 */
[----:B------:R-:W0:Y:S05]  /*07b0*/  @!P1 LDS.64 R2, [R9] ;  /* 0x0000000009029984 */ /* 0x000e2a0000000a00 */
[----:B------:R-:W1:Y:S01]  /*07c0*/  @!P1 LDS.64 R4, [R4] ;  /* 0x0000000004049984 */ /* 0x000e620000000a00 */
[----:B0-----:R-:W-:Y:S01]  /*07d0*/  @!P1 IMAD.MOV.U32 R7, RZ, RZ, R3 ;  /* 0x000000ffff079224 */ /* 0x001fe200078e0003 */
[----:B-1----:R-:W-:Y:S01]  /*07e0*/  @!P1 DSETP.MAX.AND P2, P3, R2, R4, PT ;  /* 0x000000040200922a */ /* 0x002fe20003b4f000 */
[----:B------:R-:W-:Y:S02]  /*07f0*/  @!P1 IMAD.MOV.U32 R8, RZ, RZ, R5 ;  /* 0x000000ffff089224 */ /* 0x000fe400078e0005 */
[----:B------:R-:W-:-:S03]  /*0800*/  @!P1 IMAD.MOV.U32 R3, RZ, RZ, R4 ;  /* 0x000000ffff039224 */ /* 0x000fc600078e0004 */
[----:B------:R-:W-:Y:S02]  /*0810*/  @!P1 FSEL R7, R7, R8, P2 ;  /* 0x0000000807079208 */ /* 0x000fe40001000000 */
[----:B------:R-:W-:Y:S02]  /*0820*/  @!P1 LOP3.LUT R8, R8, 0x80000, RZ, 0xfc, !PT ;  /* 0x0008000008089812 */ /* 0x000fe400078efcff */
[----:B------:R-:W-:Y:S02]  /*0830*/  @!P1 SEL R2, R2, R3, P2 ;  /* 0x0000000302029207 */ /* 0x000fe40001000000 */
[----:B------:R-:W-:-:S05]  /*0840*/  @!P1 SEL R3, R8, R7, P3 ;  /* 0x0000000708039207 */ /* 0x000fca0001800000 */
[----:B------:R2:W-:Y:S01]  /*0850*/  @!P1 STS.64 [R9], R2 ;  /* 0x0000000209009388 */ /* 0x0005e20000000a00 */
[----:B------:R-:W-:Y:S01]  /*0860*/  BAR.SYNC.DEFER_BLOCKING 0x0 ;  /* 0x0000000000007b1d */ /* 0x000fe20000010000 */
[----:B------:R-:W-:Y:S01]  /*0870*/  ISETP.GT.U32.AND P1, PT, R0, 0x3, PT ;  /* 0x000000030000780c */ /* 0x000fe20003f24070 */
[----:B------:R-:W-:-:S12]  /*0880*/  IMAD.MOV.U32 R0, RZ, RZ, R6 ;  /* 0x000000ffff007224 */ /* 0x000fd800078e0006 */
[----:B--2---:R-:W-:Y:S05]  /*0890*/  @P1 BRA `(.L_x_7) ;  /* 0xfffffffc00b81947 */ /* 0x004fea000383ffff */
.L_x_6:
[----:B------:R-:W-:Y:S05]  /*08a0*/  @P0 EXIT ;  /* 0x000000000000094d */ /* 0x000fea0003800000 */
[----:B------:R-:W2:Y:S01]  /*08b0*/  S2UR UR5, SR_CgaCtaId ;  /* 0x00000000000579c3 */ /* 0x000ea20000008800 */
[----:B------:R-:W-:-:S07]  /*08c0*/  UMOV UR4, 0x400 ;  /* 0x0000040000047882 */ /* 0x000fce0000000000 */
[----:B-1----:R-:W1:Y:S01]  /*08d0*/  LDC.64 R4, c[0x0][0x390] ;  /* 0x0000e400ff047b82 */ /* 0x002e620000000a00 */
[----:B--2---:R-:W-:-:S09]  /*08e0*/  ULEA UR4, UR5, UR4, 0x18 ;  /* 0x0000000405047291 */ /* 0x004fd2000f8ec0ff */
[----:B------:R-:W1:Y:S04]  /*08f0*/  LDS.64 R2, [UR4] ;  /* 0x00000004ff027984 */ /* 0x000e680008000a00 */
[----:B-1----:R-:W-:Y:S01]  /*0900*/  STG.E.64 desc[UR6][R4.64], R2 ;  /* 0x0000000204007986 */ /* 0x002fe2000c101b06 */
[----:B------:R-:W-:Y:S05]  /*0910*/  EXIT ;  /* 0x000000000000794d */ /* 0x000fea0003800000 */
.L_x_8:
[----:B------:R-:W-:-:S00]  /*0920*/  BRA `(.L_x_8) ;  /* 0xfffffffc00fc7947 */ /* 0x000fc0000383ffff */
[----:B------:R-:W-:-:S00]  /*0930*/  NOP ;  /* 0x0000000000007918 */ /* 0x000fc00000000000 */
        /* <DEDUP_REMOVED lines=12> */
.L_x_44:


//--------------------- .text._Z25policy_improve_kernel_csrPKiS0_PKdS2_S2_S0_Piiid --------------------------
	.section	.text._Z25policy_improve_kernel_csrPKiS0_PKdS2_S2_S0_Piiid,"ax",@progbits
	.align	128
        .global         _Z25policy_improve_kernel_csrPKiS0_PKdS2_S2_S0_Piiid
        .type           _Z25policy_improve_kernel_csrPKiS0_PKdS2_S2_S0_Piiid,@function
        .size           _Z25policy_improve_kernel_csrPKiS0_PKdS2_S2_S0_Piiid,(.L_x_45 - _Z25policy_improve_kernel_csrPKiS0_PKdS2_S2_S0_Piiid)
        .other          _Z25policy_improve_kernel_csrPKiS0_PKdS2_S2_S0_Piiid,@"STO_CUDA_ENTRY STV_DEFAULT"
_Z25policy_improve_kernel_csrPKiS0_PKdS2_S2_S0_Piiid:
.text._Z25policy_improve_kernel_csrPKiS0_PKdS2_S2_S0_Piiid:
[----:B------:R-:W-:Y:S01]  /*0000*/  LDC R1, c[0x0][0x37c] ;  /* 0x0000df00ff017b82 */ /* 0x000fe20000000800 */
[----:B------:R-:W0:Y:S01]  /*0010*/  S2R R0, SR_TID.X ;  /* 0x0000000000007919 */ /* 0x000e220000002100 */
[----:B------:R-:W0:Y:S01]  /*0020*/  LDCU.64 UR6, c[0x0][0x3b8] ;  /* 0x00007700ff0677ac */ /* 0x000e220008000a00 */
[----:B------:R-:W1:Y:S01]  /*0030*/  S2R R3, SR_CTAID.X ;  /* 0x0000000000037919 */ /* 0x000e620000002500 */
[----:B0-----:R-:W-:-:S04]  /*0040*/  ISETP.GE.AND P0, PT, R0, UR7, PT ;  /* 0x0000000700007c0c */ /* 0x001fc8000bf06270 */
[----:B-1----:R-:W-:-:S13]  /*0050*/  ISETP.GE.OR P0, PT, R3, UR6, P0 ;  /* 0x0000000603007c0c */ /* 0x002fda0008706670 */
[----:B------:R-:W-:Y:S05]  /*0060*/  @P0 EXIT ;  /* 0x000000000000094d */ /* 0x000fea0003800000 */
[----:B------:R-:W0:Y:S01]  /*0070*/  LDC.64 R4, c[0x0][0x380] ;  /* 0x0000e000ff047b82 */ /* 0x000e220000000a00 */
[----:B------:R-:W1:Y:S01]  /*0080*/  LDCU.64 UR8, c[0x0][0x358] ;  /* 0x00006b00ff0877ac */ /* 0x000e620008000a00 */
[----:B------:R-:W-:Y:S01]  /*0090*/  IMAD R7, R3, UR7, R0 ;  /* 0x0000000703077c24 */ /* 0x000fe2000f8e0200 */
[----:B------:R-:W2:Y:S03]  /*00a0*/  LDCU.64 UR10, c[0x0][0x3c0] ;  /* 0x00007800ff0a77ac */ /* 0x000ea60008000a00 */
[----:B0-----:R-:W-:-:S05]  /*00b0*/  IMAD.WIDE.U32 R4, R7, 0x4, R4 ;  /* 0x0000000407047825 */ /* 0x001fca00078e0004 */
[----:B-1----:R-:W3:Y:S04]  /*00c0*/  LDG.E.CONSTANT R2, desc[UR8][R4.64] ;  /* 0x0000000804027981 */ /* 0x002ee8000c1e9900 */
[----:B------:R-:W3:Y:S01]  /*00d0*/  LDG.E.CONSTANT R7, desc[UR8][R4.64+0x4] ;  /* 0x0000040804077981 */ /* 0x000ee2000c1e9900 */
[----:B------:R-:W-:Y:S01]  /*00e0*/  BSSY.RECONVERGENT B0, `(.L_x_9) ;  /* 0x00000af000007945 */ /* 0x000fe20003800200 */
[----:B------:R-:W-:Y:S02]  /*00f0*/  CS2R R20, SRZ ;  /* 0x0000000000147805 */ /* 0x000fe4000001ff00 */
[----:B---3--:R-:W-:-:S13]  /*0100*/  ISETP.GE.AND P0, PT, R2, R7, PT ;  /* 0x000000070200720c */ /* 0x008fda0003f06270 */
[----:B--2---:R-:W-:Y:S05]  /*0110*/  @P0 BRA `(.L_x_10) ;  /* 0x0000000800ac0947 */ /* 0x004fea0003800000 */
[----:B------:R-:W-:Y:S01]  /*0120*/  IMAD.IADD R5, R7, 0x1, -R2 ;  /* 0x0000000107057824 */ /* 0x000fe200078e0a02 */
[----:B------:R-:W-:Y:S01]  /*0130*/  BSSY.RECONVERGENT B1, `(.L_x_11) ;  /* 0x000004f000017945 */ /* 0x000fe20003800200 */
[----:B------:R-:W-:Y:S01]  /*0140*/  IMAD.IADD R7, R2, 0x1, -R7 ;  /* 0x0000000102077824 */ /* 0x000fe200078e0a07 */
[----:B------:R-:W-:Y:S02]  /*0150*/  CS2R R20, SRZ ;  /* 0x0000000000147805 */ /* 0x000fe4000001ff00 */
[----:B------:R-:W-:Y:S02]  /*0160*/  LOP3.LUT R24, R5, 0x7, RZ, 0xc0, !PT ;  /* 0x0000000705187812 */ /* 0x000fe400078ec0ff */
[----:B------:R-:W-:Y:S02]  /*0170*/  ISETP.GT.U32.AND P1, PT, R7, -0x8, PT ;  /* 0xfffffff80700780c */ /* 0x000fe40003f24070 */
[----:B------:R-:W-:-:S11]  /*0180*/  ISETP.NE.AND P0, PT, R24, RZ, PT ;  /* 0x000000ff1800720c */ /* 0x000fd60003f05270 */
[----:B------:R-:W-:Y:S05]  /*0190*/  @P1 BRA `(.L_x_12) ;  /* 0x0000000400201947 */ /* 0x000fea0003800000 */
[----:B------:R-:W0:Y:S01]  /*01a0*/  LDC.64 R6, c[0x0][0x398] ;  /* 0x0000e600ff067b82 */ /* 0x000e220000000a00 */
[----:B------:R-:W-:Y:S02]  /*01b0*/  LOP3.LUT R4, R5, 0xfffffff8, RZ, 0xc0, !PT ;  /* 0xfffffff805047812 */ /* 0x000fe400078ec0ff */
[----:B------:R-:W-:-:S03]  /*01c0*/  CS2R R20, SRZ ;  /* 0x0000000000147805 */ /* 0x000fc6000001ff00 */
[----:B------:R-:W-:Y:S01]  /*01d0*/  IMAD.MOV R4, RZ, RZ, -R4 ;  /* 0x000000ffff047224 */ /* 0x000fe200078e0a04 */
[----:B0-----:R-:W-:-:S05]  /*01e0*/  IADD3 R6, P1, PT, R6, 0x20, RZ ;  /* 0x0000002006067810 */ /* 0x001fca0007f3e0ff */
[----:B------:R-:W-:-:S08]  /*01f0*/  IMAD.X R7, RZ, RZ, R7, P1 ;  /* 0x000000ffff077224 */ /* 0x000fd000008e0607 */
.L_x_13:
[----:B------:R-:W0:Y:S08]  /*0200*/  LDC.64 R26, c[0x0][0x388] ;  /* 0x0000e200ff1a7b82 */ /* 0x000e300000000a00 */
[----:B------:R-:W1:Y:S08]  /*0210*/  LDC.64 R8, c[0x0][0x3a0] ;  /* 0x0000e800ff087b82 */ /* 0x000e700000000a00 */
[----:B------:R-:W2:Y:S01]  /*0220*/  LDC.64 R12, c[0x0][0x390] ;  /* 0x0000e400ff0c7b82 */ /* 0x000ea20000000a00 */
[----:B0-----:R-:W-:-:S05]  /*0230*/  IMAD.WIDE R26, R2, 0x4, R26 ;  /* 0x00000004021a7825 */ /* 0x001fca00078e021a */
[----:B------:R-:W1:Y:S01]  /*0240*/  LDG.E.CONSTANT R23, desc[UR8][R26.64] ;  /* 0x000000081a177981 */ /* 0x000e62000c1e9900 */
[----:B------:R-:W-:-:S03]  /*0250*/  IMAD.WIDE R10, R2, 0x8, R6 ;  /* 0x00000008020a7825 */ /* 0x000fc600078e0206 */
[----:B------:R-:W3:Y:S04]  /*0260*/  LDG.E.CONSTANT R29, desc[UR8][R26.64+0x4] ;  /* 0x000004081a1d7981 */ /* 0x000ee8000c1e9900 */
[----:B------:R-:W4:Y:S01]  /*0270*/  LDG.E.64.CONSTANT R18, desc[UR8][R10.64+-0x20] ;  /* 0xffffe0080a127981 */ /* 0x000f22000c1e9b00 */
[----:B--2---:R-:W-:-:S03]  /*0280*/  IMAD.WIDE R12, R2, 0x8, R12 ;  /* 0x00000008020c7825 */ /* 0x004fc600078e020c */
[----:B------:R-:W2:Y:S04]  /*0290*/  LDG.E.CONSTANT R25, desc[UR8][R26.64+0x8] ;  /* 0x000008081a197981 */ /* 0x000ea8000c1e9900 */
[----:B------:R-:W5:Y:S01]  /*02a0*/  LDG.E.64.CONSTANT R16, desc[UR8][R12.64] ;  /* 0x000000080c107981 */ /* 0x000f62000c1e9b00 */
[----:B-1----:R-:W-:-:S05]  /*02b0*/  IMAD.WIDE R22, R23, 0x8, R8 ;  /* 0x0000000817167825 */ /* 0x002fca00078e0208 */
[----:B------:R-:W4:Y:S01]  /*02c0*/  LDG.E.64.CONSTANT R14, desc[UR8][R22.64] ;  /* 0x00000008160e7981 */ /* 0x000f22000c1e9b00 */
[--C-:B---3--:R-:W-:Y:S01]  /*02d0*/  IMAD.WIDE R28, R29, 0x8, R8.reuse ;  /* 0x000000081d1c7825 */ /* 0x108fe200078e0208 */
[----:B----4-:R-:W-:Y:S02]  /*02e0*/  DFMA R14, R14, UR10, R18 ;  /* 0x0000000a0e0e7c2b */ /* 0x010fe40008000012 */
[----:B------:R-:W3:Y:S06]  /*02f0*/  LDG.E.64.CONSTANT R18, desc[UR8][R10.64+-0x18] ;  /* 0xffffe8080a127981 */ /* 0x000eec000c1e9b00 */
[----:B-----5:R-:W-:Y:S01]  /*0300*/  DFMA R20, R16, R14, R20 ;  /* 0x0000000e1014722b */ /* 0x020fe20000000014 */
[----:B------:R2:W3:Y:S04]  /*0310*/  LDG.E.64.CONSTANT R16, desc[UR8][R28.64] ;  /* 0x000000081c107981 */ /* 0x0004e8000c1e9b00 */
[----:B------:R-:W4:Y:S01]  /*0320*/  LDG.E.64.CONSTANT R14, desc[UR8][R12.64+0x8] ;  /* 0x000008080c0e7981 */ /* 0x000f22000c1e9b00 */
[----:B--2---:R-:W-:-:S03]  /*0330*/  IMAD.WIDE R28, R25, 0x8, R8 ;  /* 0x00000008191c7825 */ /* 0x004fc600078e0208 */
[----:B------:R-:W2:Y:S04]  /*0340*/  LDG.E.CONSTANT R25, desc[UR8][R26.64+0x1c] ;  /* 0x00001c081a197981 */ /* 0x000ea8000c1e9900 */
[----:B------:R-:W5:Y:S01]  /*0350*/  LDG.E.64.CONSTANT R22, desc[UR8][R28.64] ;  /* 0x000000081c167981 */ /* 0x000f62000c1e9b00 */
[----:B---3--:R-:W-:-:S03]  /*0360*/  DFMA R16, R16, UR10, R18 ;  /* 0x0000000a10107c2b */ /* 0x008fc60008000012 */
[----:B------:R-:W5:Y:S05]  /*0370*/  LDG.E.64.CONSTANT R18, desc[UR8][R10.64+-0x10] ;  /* 0xfffff0080a127981 */ /* 0x000f6a000c1e9b00 */
[----:B----4-:R-:W-:Y:S01]  /*0380*/  DFMA R16, R14, R16, R20 ;  /* 0x000000100e10722b */ /* 0x010fe20000000014 */
[----:B------:R-:W3:Y:S04]  /*0390*/  LDG.E.CONSTANT R21, desc[UR8][R26.64+0xc] ;  /* 0x00000c081a157981 */ /* 0x000ee8000c1e9900 */
[----:B------:R-:W4:Y:S01]  /*03a0*/  LDG.E.64.CONSTANT R14, desc[UR8][R12.64+0x10] ;  /* 0x000010080c0e7981 */ /* 0x000f22000c1e9b00 */
[----:B-----5:R-:W-:-:S03]  /*03b0*/  DFMA R22, R22, UR10, R18 ;  /* 0x0000000a16167c2b */ /* 0x020fc60008000012 */
[----:B------:R-:W5:Y:S01]  /*03c0*/  LDG.E.CONSTANT R19, desc[UR8][R26.64+0x10] ;  /* 0x000010081a137981 */ /* 0x000f62000c1e9900 */
[----:B---3--:R-:W-:-:S03]  /*03d0*/  IMAD.WIDE R28, R21, 0x8, R8 ;  /* 0x00000008151c7825 */ /* 0x008fc600078e0208 */
[----:B------:R-:W3:Y:S01]  /*03e0*/  LDG.E.64.CONSTANT R20, desc[UR8][R10.64+-0x8] ;  /* 0xfffff8080a147981 */ /* 0x000ee2000c1e9b00 */
[----:B----4-:R-:W-:-:S03]  /*03f0*/  DFMA R22, R14, R22, R16 ;  /* 0x000000160e16722b */ /* 0x010fc60000000010 */
[----:B------:R-:W3:Y:S04]  /*0400*/  LDG.E.64.CONSTANT R14, desc[UR8][R28.64] ;  /* 0x000000081c0e7981 */ /* 0x000ee8000c1e9b00 */
[----:B------:R-:W4:Y:S01]  /*0410*/  LDG.E.64.CONSTANT R16, desc[UR8][R12.64+0x18] ;  /* 0x000018080c107981 */ /* 0x000f22000c1e9b00 */
[----:B-----5:R-:W-:-:S06]  /*0420*/  IMAD.WIDE R18, R19, 0x8, R8 ;  /* 0x0000000813127825 */ /* 0x020fcc00078e0208 */
[----:B------:R-:W5:Y:S01]  /*0430*/  LDG.E.64.CONSTANT R18, desc[UR8][R18.64] ;  /* 0x0000000812127981 */ /* 0x000f62000c1e9b00 */
[----:B---3--:R-:W-:-:S03]  /*0440*/  DFMA R14, R14, UR10, R20 ;  /* 0x0000000a0e0e7c2b */ /* 0x008fc60008000014 */
[----:B------:R-:W5:Y:S05]  /*0450*/  LDG.E.64.CONSTANT R20, desc[UR8][R10.64] ;  /* 0x000000080a147981 */ /* 0x000f6a000c1e9b00 */
[----:B----4-:R-:W-:Y:S01]  /*0460*/  DFMA R14, R16, R14, R22 ;  /* 0x0000000e100e722b */ /* 0x010fe20000000016 */
[----:B------:R-:W3:Y:S04]  /*0470*/  LDG.E.CONSTANT R23, desc[UR8][R26.64+0x14] ;  /* 0x000014081a177981 */ /* 0x000ee8000c1e9900 */
[----:B------:R-:W4:Y:S01]  /*0480*/  LDG.E.64.CONSTANT R16, desc[UR8][R12.64+0x20] ;  /* 0x000020080c107981 */ /* 0x000f22000c1e9b00 */
[----:B-----5:R-:W-:Y:S01]  /*0490*/  DFMA R20, R18, UR10, R20 ;  /* 0x0000000a12147c2b */ /* 0x020fe20008000014 */
[----:B---3--:R-:W-:-:S02]  /*04a0*/  IMAD.WIDE R28, R23, 0x8, R8 ;  /* 0x00000008171c7825 */ /* 0x008fc400078e0208 */
[----:B------:R-:W3:Y:S05]  /*04b0*/  LDG.E.64.CONSTANT R22, desc[UR8][R10.64+0x8] ;  /* 0x000008080a167981 */ /* 0x000eea000c1e9b00 */
[----:B----4-:R-:W-:Y:S02]  /*04c0*/  DFMA R14, R16, R20, R14 ;  /* 0x00000014100e722b */ /* 0x010fe4000000000e */
[----:B------:R-:W4:Y:S04]  /*04d0*/  LDG.E.CONSTANT R21, desc[UR8][R26.64+0x18] ;  /* 0x000018081a157981 */ /* 0x000f28000c1e9900 */
[----:B------:R-:W3:Y:S04]  /*04e0*/  LDG.E.64.CONSTANT R18, desc[UR8][R28.64] ;  /* 0x000000081c127981 */ /* 0x000ee8000c1e9b00 */
[----:B------:R-:W5:Y:S04]  /*04f0*/  LDG.E.64.CONSTANT R16, desc[UR8][R12.64+0x28] ;  /* 0x000028080c107981 */ /* 0x000f68000c1e9b00 */
[----:B------:R-:W5:Y:S01]  /*0500*/  LDG.E.64.CONSTANT R26, desc[UR8][R12.64+0x38] ;  /* 0x000038080c1a7981 */ /* 0x000f62000c1e9b00 */
[----:B----4-:R-:W-:Y:S01]  /*0510*/  IMAD.WIDE R20, R21, 0x8, R8 ;  /* 0x0000000815147825 */ /* 0x010fe200078e0208 */
[----:B---3--:R-:W-:-:S05]  /*0520*/  DFMA R18, R18, UR10, R22 ;  /* 0x0000000a12127c2b */ /* 0x008fca0008000016 */
[----:B------:R-:W3:Y:S01]  /*0530*/  LDG.E.64.CONSTANT R20, desc[UR8][R20.64] ;  /* 0x0000000814147981 */ /* 0x000ee2000c1e9b00 */
[----:B--2---:R-:W-:-:S03]  /*0540*/  IMAD.WIDE R8, R25, 0x8, R8 ;  /* 0x0000000819087825 */ /* 0x004fc600078e0208 */
[----:B------:R-:W3:Y:S01]  /*0550*/  LDG.E.64.CONSTANT R22, desc[UR8][R10.64+0x10] ;  /* 0x000010080a167981 */ /* 0x000ee2000c1e9b00 */
[----:B-----5:R-:W-:-:S03]  /*0560*/  DFMA R14, R16, R18, R14 ;  /* 0x00000012100e722b */ /* 0x020fc6000000000e */
[----:B------:R-:W2:Y:S04]  /*0570*/  LDG.E.64.CONSTANT R16, desc[UR8][R10.64+0x18] ;  /* 0x000018080a107981 */ /* 0x000ea8000c1e9b00 */
[----:B------:R-:W2:Y:S04]  /*0580*/  LDG.E.64.CONSTANT R8, desc[UR8][R8.64] ;  /* 0x0000000808087981 */ /* 0x000ea8000c1e9b00 */
[----:B------:R-:W4:Y:S01]  /*0590*/  LDG.E.64.CONSTANT R18, desc[UR8][R12.64+0x30] ;  /* 0x000030080c127981 */ /* 0x000f22000c1e9b00 */
[----:B------:R-:W-:-:S05]  /*05a0*/  VIADD R4, R4, 0x8 ;  /* 0x0000000804047836 */ /* 0x000fca0000000000 */
[----:B------:R-:W-:Y:S01]  /*05b0*/  ISETP.NE.AND P1, PT, R4, RZ, PT ;  /* 0x000000ff0400720c */ /* 0x000fe20003f25270 */
[----:B------:R-:W-:Y:S01]  /*05c0*/  VIADD R2, R2, 0x8 ;  /* 0x0000000802027836 */ /* 0x000fe20000000000 */
[----:B---3--:R-:W-:Y:S02]  /*05d0*/  DFMA R22, R20, UR10, R22 ;  /* 0x0000000a14167c2b */ /* 0x008fe40008000016 */
[----:B--2---:R-:W-:-:S06]  /*05e0*/  DFMA R16, R8, UR10, R16 ;  /* 0x0000000a08107c2b */ /* 0x004fcc0008000010 */
[----:B----4-:R-:W-:-:S08]  /*05f0*/  DFMA R14, R18, R22, R14 ;  /* 0x00000016120e722b */ /* 0x010fd0000000000e */
[----:B------:R-:W-:Y:S01]  /*0600*/  DFMA R20, R26, R16, R14 ;  /* 0x000000101a14722b */ /* 0x000fe2000000000e */
[----:B------:R-:W-:Y:S10]  /*0610*/  @P1 BRA `(.L_x_13) ;  /* 0xfffffff800f81947 */ /* 0x000ff4000383ffff */
.L_x_12:
[----:B------:R-:W-:Y:S05]  /*0620*/  BSYNC.RECONVERGENT B1 ;  /* 0x0000000000017941 */ /* 0x000fea0003800200 */
.L_x_11:
[----:B------:R-:W-:Y:S05]  /*0630*/  @!P0 BRA `(.L_x_10) ;  /* 0x0000000400648947 */ /* 0x000fea0003800000 */
[----:B------:R-:W-:Y:S01]  /*0640*/  ISETP.GE.U32.AND P0, PT, R24, 0x4, PT ;  /* 0x000000041800780c */ /* 0x000fe20003f06070 */
[----:B------:R-:W-:Y:S01]  /*0650*/  BSSY.RECONVERGENT B1, `(.L_x_14) ;  /* 0x0000029000017945 */ /* 0x000fe20003800200 */
[----:B------:R-:W-:-:S04]  /*0660*/  LOP3.LUT R4, R5, 0x3, RZ, 0xc0, !PT ;  /* 0x0000000305047812 */ /* 0x000fc800078ec0ff */
[----:B------:R-:W-:-:S07]  /*0670*/  ISETP.NE.AND P1, PT, R4, RZ, PT ;  /* 0x000000ff0400720c */ /* 0x000fce0003f25270 */
[----:B------:R-:W-:Y:S06]  /*0680*/  @!P0 BRA `(.L_x_15) ;  /* 0x0000000000948947 */ /* 0x000fec0003800000 */
[----:B------:R-:W0:Y:S01]  /*0690*/  LDC.64 R28, c[0x0][0x388] ;  /* 0x0000e200ff1c7b82 */ /* 0x000e220000000a00 */
[----:B------:R-:W1:Y:S07]  /*06a0*/  LDCU.64 UR4, c[0x0][0x3c0] ;  /* 0x00007800ff0477ac */ /* 0x000e6e0008000a00 */
[----:B------:R-:W2:Y:S08]  /*06b0*/  LDC.64 R12, c[0x0][0x3a0] ;  /* 0x0000e800ff0c7b82 */ /* 0x000eb00000000a00 */
[----:B------:R-:W3:Y:S01]  /*06c0*/  LDC.64 R10, c[0x0][0x398] ;  /* 0x0000e600ff0a7b82 */ /* 0x000ee20000000a00 */
[----:B0-----:R-:W-:-:S07]  /*06d0*/  IMAD.WIDE R28, R2, 0x4, R28 ;  /* 0x00000004021c7825 */ /* 0x001fce00078e021c */
[----:B------:R-:W0:Y:S01]  /*06e0*/  LDC.64 R6, c[0x0][0x390] ;  /* 0x0000e400ff067b82 */ /* 0x000e220000000a00 */
[----:B------:R-:W2:Y:S04]  /*06f0*/  LDG.E.CONSTANT R19, desc[UR8][R28.64] ;  /* 0x000000081c137981 */ /* 0x000ea8000c1e9900 */
[----:B------:R-:W4:Y:S04]  /*0700*/  LDG.E.CONSTANT R15, desc[UR8][R28.64+0x4] ;  /* 0x000004081c0f7981 */ /* 0x000f28000c1e9900 */
[----:B------:R-:W5:Y:S01]  /*0710*/  LDG.E.CONSTANT R27, desc[UR8][R28.64+0x8] ;  /* 0x000008081c1b7981 */ /* 0x000f62000c1e9900 */
[----:B---3--:R-:W-:-:S03]  /*0720*/  IMAD.WIDE R10, R2, 0x8, R10 ;  /* 0x00000008020a7825 */ /* 0x008fc600078e020a */
[----:B------:R-:W3:Y:S04]  /*0730*/  LDG.E.CONSTANT R25, desc[UR8][R28.64+0xc] ;  /* 0x00000c081c197981 */ /* 0x000ee8000c1e9900 */
[----:B------:R-:W1:Y:S01]  /*0740*/  LDG.E.64.CONSTANT R16, desc[UR8][R10.64] ;  /* 0x000000080a107981 */ /* 0x000e62000c1e9b00 */
[----:B0-----:R-:W-:-:S03]  /*0750*/  IMAD.WIDE R6, R2, 0x8, R6 ;  /* 0x0000000802067825 */ /* 0x001fc600078e0206 */
[----:B------:R-:W3:Y:S04]  /*0760*/  LDG.E.64.CONSTANT R8, desc[UR8][R10.64+0x8] ;  /* 0x000008080a087981 */ /* 0x000ee8000c1e9b00 */
[----:B------:R-:W3:Y:S01]  /*0770*/  LDG.E.64.CONSTANT R22, desc[UR8][R6.64] ;  /* 0x0000000806167981 */ /* 0x000ee2000c1e9b00 */
[----:B--2---:R-:W-:-:S06]  /*0780*/  IMAD.WIDE R18, R19, 0x8, R12 ;  /* 0x0000000813127825 */ /* 0x004fcc00078e020c */
[----:B------:R-:W1:Y:S01]  /*0790*/  LDG.E.64.CONSTANT R18, desc[UR8][R18.64] ;  /* 0x0000000812127981 */ /* 0x000e62000c1e9b00 */
[----:B----4-:R-:W-:-:S06]  /*07a0*/  IMAD.WIDE R14, R15, 0x8, R12 ;  /* 0x000000080f0e7825 */ /* 0x010fcc00078e020c */
[----:B------:R-:W2:Y:S01]  /*07b0*/  LDG.E.64.CONSTANT R14, desc[UR8][R14.64] ;  /* 0x000000080e0e7981 */ /* 0x000ea2000c1e9b00 */
[----:B-1----:R-:W-:Y:S01]  /*07c0*/  DFMA R18, R18, UR4, R16 ;  /* 0x0000000412127c2b */ /* 0x002fe20008000010 */
[--C-:B-----5:R-:W-:Y:S02]  /*07d0*/  IMAD.WIDE R16, R27, 0x8, R12.reuse ;  /* 0x000000081b107825 */ /* 0x120fe400078e020c */
[----:B------:R-:W4:Y:S05]  /*07e0*/  LDG.E.64.CONSTANT R26, desc[UR8][R6.64+0x18] ;  /* 0x00001808061a7981 */ /* 0x000f2a000c1e9b00 */
[----:B---3--:R-:W-:Y:S01]  /*07f0*/  DFMA R20, R22, R18, R20 ;  /* 0x000000121614722b */ /* 0x008fe20000000014 */
[----:B------:R-:W3:Y:S01]  /*0800*/  LDG.E.64.CONSTANT R16, desc[UR8][R16.64] ;  /* 0x0000000810107981 */ /* 0x000ee2000c1e9b00 */
[----:B------:R-:W-:-:S03]  /*0810*/  IMAD.WIDE R12, R25, 0x8, R12 ;  /* 0x00000008190c7825 */ /* 0x000fc600078e020c */
[----:B------:R-:W3:Y:S04]  /*0820*/  LDG.E.64.CONSTANT R18, desc[UR8][R10.64+0x10] ;  /* 0x000010080a127981 */ /* 0x000ee8000c1e9b00 */
[----:B------:R-:W5:Y:S01]  /*0830*/  LDG.E.64.CONSTANT R22, desc[UR8][R6.64+0x8] ;  /* 0x0000080806167981 */ /* 0x000f62000c1e9b00 */
[----:B--2---:R-:W-:-:S03]  /*0840*/  DFMA R8, R14, UR4, R8 ;  /* 0x000000040e087c2b */ /* 0x004fc60008000008 */
[----:B------:R-:W2:Y:S04]  /*0850*/  LDG.E.64.CONSTANT R14, desc[UR8][R10.64+0x18] ;  /* 0x000018080a0e7981 */ /* 0x000ea8000c1e9b00 */
[----:B------:R-:W2:Y:S04]  /*0860*/  LDG.E.64.CONSTANT R12, desc[UR8][R12.64] ;  /* 0x000000080c0c7981 */ /* 0x000ea8000c1e9b00 */
[----:B------:R-:W4:Y:S01]  /*0870*/  LDG.E.64.CONSTANT R24, desc[UR8][R6.64+0x10] ;  /* 0x0000100806187981 */ /* 0x000f22000c1e9b00 */
[----:B------:R-:W-:Y:S01]  /*0880*/  VIADD R2, R2, 0x4 ;  /* 0x0000000402027836 */ /* 0x000fe20000000000 */
[----:B---3--:R-:W-:-:S02]  /*0890*/  DFMA R18, R16, UR4, R18 ;  /* 0x0000000410127c2b */ /* 0x008fc40008000012 */
[----:B-----5:R-:W-:Y:S02]  /*08a0*/  DFMA R8, R22, R8, R20 ;  /* 0x000000081608722b */ /* 0x020fe40000000014 */
[----:B--2---:R-:W-:-:S06]  /*08b0*/  DFMA R14, R12, UR4, R14 ;  /* 0x000000040c0e7c2b */ /* 0x004fcc000800000e */
[----:B----4-:R-:W-:-:S08]  /*08c0*/  DFMA R8, R24, R18, R8 ;  /* 0x000000121808722b */ /* 0x010fd00000000008 */
[----:B------:R-:W-:-:S11]  /*08d0*/  DFMA R20, R26, R14, R8 ;  /* 0x0000000e1a14722b */ /* 0x000fd60000000008 */
.L_x_15:
[----:B------:R-:W-:Y:S05]  /*08e0*/  BSYNC.RECONVERGENT B1 ;  /* 0x0000000000017941 */ /* 0x000fea0003800200 */
.L_x_14:
[----:B------:R-:W-:Y:S05]  /*08f0*/  @!P1 BRA `(.L_x_10) ;  /* 0x0000000000b49947 */ /* 0x000fea0003800000 */
[----:B------:R-:W-:Y:S01]  /*0900*/  ISETP.NE.AND P0, PT, R4, 0x1, PT ;  /* 0x000000010400780c */ /* 0x000fe20003f05270 */
[----:B------:R-:W-:Y:S01]  /*0910*/  BSSY.RECONVERGENT B1, `(.L_x_16) ;  /* 0x000001b000017945 */ /* 0x000fe20003800200 */
[----:B------:R-:W-:-:S04]  /*0920*/  LOP3.LUT R5, R5, 0x1, RZ, 0xc0, !PT ;  /* 0x0000000105057812 */ /* 0x000fc800078ec0ff */
[----:B------:R-:W-:-:S07]  /*0930*/  ISETP.NE.U32.AND P1, PT, R5, 0x1, PT ;  /* 0x000000010500780c */ /* 0x000fce0003f25070 */
        /* <DEDUP_REMOVED lines=8> */
[----:B------:R-:W4:Y:S01]  /*09c0*/  LDG.E.CONSTANT R19, desc[UR8][R8.64+0x4] ;  /* 0x0000040808137981 */ /* 0x000f22000c1e9900 */
[----:B---3--:R-:W-:-:S05]  /*09d0*/  IMAD.WIDE R10, R2, 0x8, R10 ;  /* 0x00000008020a7825 */ /* 0x008fca00078e020a */
[----:B------:R-:W3:Y:S01]  /*09e0*/  LDG.E.64.CONSTANT R8, desc[UR8][R10.64] ;  /* 0x000000080a087981 */ /* 0x000ee2000c1e9b00 */
[----:B0-----:R-:W-:-:S05]  /*09f0*/  IMAD.WIDE R12, R2, 0x8, R4 ;  /* 0x00000008020c7825 */ /* 0x001fca00078e0204 */
[----:B------:R-:W1:Y:S04]  /*0a00*/  LDG.E.64.CONSTANT R4, desc[UR8][R12.64] ;  /* 0x000000080c047981 */ /* 0x000e68000c1e9b00 */
[----:B------:R-:W5:Y:S01]  /*0a10*/  LDG.E.64.CONSTANT R16, desc[UR8][R12.64+0x8] ;  /* 0x000008080c107981 */ /* 0x000f62000c1e9b00 */
[----:B--2---:R-:W-:-:S04]  /*0a20*/  IMAD.WIDE R6, R7, 0x8, R14 ;  /* 0x0000000807067825 */ /* 0x004fc800078e020e */
[----:B----4-:R-:W-:Y:S02]  /*0a30*/  IMAD.WIDE R18, R19, 0x8, R14 ;  /* 0x0000000813127825 */ /* 0x010fe400078e020e */
[----:B------:R-:W1:Y:S04]  /*0a40*/  LDG.E.64.CONSTANT R6, desc[UR8][R6.64] ;  /* 0x0000000806067981 */ /* 0x000e68000c1e9b00 */
[----:B------:R-:W5:Y:S04]  /*0a50*/  LDG.E.64.CONSTANT R18, desc[UR8][R18.64] ;  /* 0x0000000812127981 */ /* 0x000f68000c1e9b00 */
[----:B------:R-:W2:Y:S01]  /*0a60*/  LDG.E.64.CONSTANT R14, desc[UR8][R10.64+0x8] ;  /* 0x000008080a0e7981 */ /* 0x000ea2000c1e9b00 */
[----:B------:R-:W-:Y:S01]  /*0a70*/  VIADD R2, R2, 0x2 ;  /* 0x0000000202027836 */ /* 0x000fe20000000000 */
[----:B-1----:R-:W-:-:S02]  /*0a80*/  DFMA R4, R6, UR4, R4 ;  /* 0x0000000406047c2b */ /* 0x002fc40008000004 */
[----:B-----5:R-:W-:-:S06]  /*0a90*/  DFMA R16, R18, UR4, R16 ;  /* 0x0000000412107c2b */ /* 0x020fcc0008000010 */
[----:B---3--:R-:W-:-:S08]  /*0aa0*/  DFMA R4, R8, R4, R20 ;  /* 0x000000040804722b */ /* 0x008fd00000000014 */
[----:B--2---:R-:W-:-:S11]  /*0ab0*/  DFMA R20, R14, R16, R4 ;  /* 0x000000100e14722b */ /* 0x004fd60000000004 */
.L_x_17:
[----:B------:R-:W-:Y:S05]  /*0ac0*/  BSYNC.RECONVERGENT B1 ;  /* 0x0000000000017941 */ /* 0x000fea0003800200 */
.L_x_16:
[----:B------:R-:W-:Y:S05]  /*0ad0*/  @P1 BRA `(.L_x_10) ;  /* 0x00000000003c1947 */ /* 0x000fea0003800000 */
[----:B------:R-:W0:Y:S01]  /*0ae0*/  LDC.64 R4, c[0x0][0x388] ;  /* 0x0000e200ff047b82 */ /* 0x000e220000000a00 */
[----:B------:R-:W1:Y:S07]  /*0af0*/  LDCU.64 UR4, c[0x0][0x3c0] ;  /* 0x00007800ff0477ac */ /* 0x000e6e0008000a00 */
[----:B------:R-:W2:Y:S08]  /*0b00*/  LDC.64 R8, c[0x0][0x398] ;  /* 0x0000e600ff087b82 */ /* 0x000eb00000000a00 */
[----:B------:R-:W3:Y:S01]  /*0b10*/  LDC.64 R10, c[0x0][0x3a0] ;  /* 0x0000e800ff0a7b82 */ /* 0x000ee20000000a00 */
[----:B0-----:R-:W-:-:S07]  /*0b20*/  IMAD.WIDE R4, R2, 0x4, R4 ;  /* 0x0000000402047825 */ /* 0x001fce00078e0204 */
[----:B------:R-:W0:Y:S01]  /*0b30*/  LDC.64 R6, c[0x0][0x390] ;  /* 0x0000e400ff067b82 */ /* 0x000e220000000a00 */
[----:B------:R-:W3:Y:S01]  /*0b40*/  LDG.E.CONSTANT R5, desc[UR8][R4.64] ;  /* 0x0000000804057981 */ /* 0x000ee2000c1e9900 */
[----:B--2---:R-:W-:-:S06]  /*0b50*/  IMAD.WIDE R8, R2, 0x8, R8 ;  /* 0x0000000802087825 */ /* 0x004fcc00078e0208 */
[----:B------:R-:W1:Y:S01]  /*0b60*/  LDG.E.64.CONSTANT R8, desc[UR8][R8.64] ;  /* 0x0000000808087981 */ /* 0x000e62000c1e9b00 */
[----:B0-----:R-:W-:-:S06]  /*0b70*/  IMAD.WIDE R6, R2, 0x8, R6 ;  /* 0x0000000802067825 */ /* 0x001fcc00078e0206 */
[----:B------:R-:W2:Y:S01]  /*0b80*/  LDG.E.64.CONSTANT R6, desc[UR8][R6.64] ;  /* 0x0000000806067981 */ /* 0x000ea2000c1e9b00 */
[----:B---3--:R-:W-:-:S06]  /*0b90*/  IMAD.WIDE R10, R5, 0x8, R10 ;  /* 0x00000008050a7825 */ /* 0x008fcc00078e020a */
[----:B------:R-:W1:Y:S02]  /*0ba0*/  LDG.E.64.CONSTANT R10, desc[UR8][R10.64] ;  /* 0x000000080a0a7981 */ /* 0x000e64000c1e9b00 */
[----:B-1----:R-:W-:-:S08]  /*0bb0*/  DFMA R4, R10, UR4, R8 ;  /* 0x000000040a047c2b */ /* 0x002fd00008000008 */
[----:B--2---:R-:W-:-:S11]  /*0bc0*/  DFMA R20, R6, R4, R20 ;  /* 0x000000040614722b */ /* 0x004fd60000000014 */
.L_x_10:
[----:B------:R-:W-:Y:S05]  /*0bd0*/  BSYNC.RECONVERGENT B0 ;  /* 0x0000000000007941 */ /* 0x000fea0003800200 */
.L_x_9:
[----:B------:R-:W0:Y:S01]  /*0be0*/  S2UR UR5, SR_CgaCtaId ;  /* 0x00000000000579c3 */ /* 0x000e220000008800 */
[----:B------:R-:W-:Y:S01]  /*0bf0*/  UMOV UR4, 0x400 ;  /* 0x0000040000047882 */ /* 0x000fe20000000000 */
[----:B------:R-:W-:Y:S01]  /*0c00*/  ISETP.NE.AND P0, PT, R0, RZ, PT ;  /* 0x000000ff0000720c */ /* 0x000fe20003f05270 */
[----:B0-----:R-:W-:-:S06]  /*0c10*/  ULEA UR4, UR5, UR4, 0x18 ;  /* 0x0000000405047291 */ /* 0x001fcc000f8ec0ff */
[----:B------:R-:W-:-:S05]  /*0c20*/  LEA R5, R0, UR4, 0x3 ;  /* 0x0000000400057c11 */ /* 0x000fca000f8e18ff */
[----:B------:R0:W-:Y:S01]  /*0c30*/  STS.64 [R5], R20 ;  /* 0x0000001405007388 */ /* 0x0001e20000000a00 */
[----:B------:R-:W-:Y:S06]  /*0c40*/  BAR.SYNC.DEFER_BLOCKING 0x0 ;  /* 0x0000000000007b1d */ /* 0x000fec0000010000 */
[----:B------:R-:W-:Y:S05]  /*0c50*/  @P0 EXIT ;  /* 0x000000000000094d */ /* 0x000fea0003800000 */
[----:B------:R-:W1:Y:S02]  /*0c60*/  LDC.64 R6, c[0x0][0x3a8] ;  /* 0x0000ea00ff067b82 */ /* 0x000e640000000a00 */
[----:B-1----:R-:W-:-:S06]  /*0c70*/  IMAD.WIDE.U32 R6, R3, 0x4, R6 ;  /* 0x0000000403067825 */ /* 0x002fcc00078e0006 */
[----:B------:R-:W2:Y:S01]  /*0c80*/  LDG.E.CONSTANT R6, desc[UR8][R6.64] ;  /* 0x0000000806067981 */ /* 0x000ea2000c1e9900 */
[----:B------:R-:W-:Y:S01]  /*0c90*/  UISETP.GE.U32.AND UP0, UPT, UR7, 0x8, UPT ;  /* 0x000000080700788c */ /* 0x000fe2000bf06070 */
[----:B------:R-:W-:Y:S01]  /*0ca0*/  IMAD.MOV.U32 R0, RZ, RZ, RZ ;  /* 0x000000ffff007224 */ /* 0x000fe200078e00ff */
[----:B------:R-:W-:Y:S01]  /*0cb0*/  ULOP3.LUT UR6, UR7, 0x7, URZ, 0xc0, !UPT ;  /* 0x0000000707067892 */ /* 0x000fe2000f8ec0ff */
[----:B--2---:R-:W-:-:S06]  /*0cc0*/  LEA R4, R6, UR4, 0x3 ;  /* 0x0000000406047c11 */ /* 0x004fcc000f8e18ff */
[----:B0-----:R-:W0:Y:S01]  /*0cd0*/  LDS.64 R4, [R4] ;  /* 0x0000000004047984 */ /* 0x001e220000000a00 */
[----:B------:R-:W-:Y:S05]  /*0ce0*/  BRA.U !UP0, `(.L_x_18) ;  /* 0x0000000508847547 */ /* 0x000fea000b800000 */
[----:B------:R-:W-:Y:S01]  /*0cf0*/  ULOP3.LUT UR5, UR7, 0x7ffffff8, URZ, 0xc0, !UPT ;  /* 0x7ffffff807057892 */ /* 0x000fe2000f8ec0ff */
[----:B------:R-:W-:Y:S02]  /*0d00*/  IMAD.MOV.U32 R12, RZ, RZ, R6 ;  /* 0x000000ffff0c7224 */ /* 0x000fe400078e0006 */
[----:B------:R-:W-:-:S03]  /*0d10*/  IMAD.MOV.U32 R7, RZ, RZ, RZ ;  /* 0x000000ffff077224 */ /* 0x000fc600078e00ff */
[----:B------:R-:W-:-:S07]  /*0d20*/  IMAD.U32 R0, RZ, RZ, UR5 ;  /* 0x00000005ff007e24 */ /* 0x000fce000f8e00ff */
.L_x_27:
[C---:B------:R-:W-:Y:S01]  /*0d30*/  ISETP.NE.AND P0, PT, R7.reuse, R12, PT ;  /* 0x0000000c0700720c */ /* 0x040fe20003f05270 */
[C---:B------:R-:W-:Y:S01]  /*0d40*/  VIADD R13, R7.reuse, 0x1 ;  /* 0x00000001070d7836 */ /* 0x040fe20000000000 */
[----:B------:R-:W-:Y:S01]  /*0d50*/  LEA R2, R7, UR4, 0x3 ;  /* 0x0000000407027c11 */ /* 0x000fe2000f8e18ff */
[----:B------:R-:W-:-:S10]  /*0d60*/  IMAD.MOV.U32 R6, RZ, RZ, R7 ;  /* 0x000000ffff067224 */ /* 0x000fd400078e0007 */
[----:B------:R-:W-:Y:S05]  /*0d70*/  @!P0 BRA `(.L_x_19) ;  /* 0x0000000000208947 */ /* 0x000fea0003800000 */
[----:B------:R-:W1:Y:S01]  /*0d80*/  LDS.64 R8, [R2] ;  /* 0x0000000002087984 */ /* 0x000e620000000a00 */
[----:B------:R-:W-:Y:S01]  /*0d90*/  UMOV UR10, 0xe2308c3a ;  /* 0xe2308c3a000a7882 */ /* 0x000fe20000000000 */
[----:B------:R-:W-:Y:S02]  /*0da0*/  UMOV UR11, 0x3e45798e ;  /* 0x3e45798e000b7882 */ /* 0x000fe40000000000 */
[----:B0-----:R-:W-:-:S08]  /*0db0*/  DADD R10, R4, UR10 ;  /* 0x0000000a040a7e29 */ /* 0x001fd00008000000 */
[----:B-1----:R-:W-:-:S06]  /*0dc0*/  DSETP.GT.AND P0, PT, R8, R10, PT ;  /* 0x0000000a0800722a */ /* 0x002fcc0003f04000 */
[----:B------:R-:W-:Y:S02]  /*0dd0*/  FSEL R4, R8, R4, P0 ;  /* 0x0000000408047208 */ /* 0x000fe40000000000 */
[----:B------:R-:W-:Y:S02]  /*0de0*/  FSEL R5, R9, R5, P0 ;  /* 0x0000000509057208 */ /* 0x000fe40000000000 */
[----:B------:R-:W-:-:S07]  /*0df0*/  SEL R6, R7, R12, P0 ;  /* 0x0000000c07067207 */ /* 0x000fce0000000000 */
.L_x_19:
[----:B------:R-:W-:Y:S01]  /*0e00*/  ISETP.NE.AND P0, PT, R13, R6, PT ;  /* 0x000000060d00720c */ /* 0x000fe20003f05270 */
[----:B------:R-:W-:-:S12]  /*0e10*/  VIADD R15, R7, 0x2 ;  /* 0x00000002070f7836 */ /* 0x000fd80000000000 */
[----:B------:R-:W-:Y:S05]  /*0e20*/  @!P0 BRA `(.L_x_20) ;  /* 0x0000000000208947 */ /* 0x000fea0003800000 */
[----:B------:R-:W1:Y:S01]  /*0e30*/  LDS.64 R8, [R2+0x8] ;  /* 0x0000080002087984 */ /* 0x000e620000000a00 */
[----:B------:R-:W-:Y:S01]  /*0e40*/  UMOV UR10, 0xe2308c3a ;  /* 0xe2308c3a000a7882 */ /* 0x000fe20000000000 */
[----:B------:R-:W-:Y:S02]  /*0e50*/  UMOV UR11, 0x3e45798e ;  /* 0x3e45798e000b7882 */ /* 0x000fe40000000000 */
[----:B0-----:R-:W-:-:S08]  /*0e60*/  DADD R10, R4, UR10 ;  /* 0x0000000a040a7e29 */ /* 0x001fd00008000000 */
[----:B-1----:R-:W-:-:S06]  /*0e70*/  DSETP.GT.AND P0, PT, R8, R10, PT ;  /* 0x0000000a0800722a */ /* 0x002fcc0003f04000 */
[----:B------:R-:W-:Y:S02]  /*0e80*/  FSEL R4, R8, R4, P0 ;  /* 0x0000000408047208 */ /* 0x000fe40000000000 */
[----:B------:R-:W-:Y:S02]  /*0e90*/  FSEL R5, R9, R5, P0 ;  /* 0x0000000509057208 */ /* 0x000fe40000000000 */
[----:B------:R-:W-:-:S07]  /*0ea0*/  SEL R6, R13, R6, P0 ;  /* 0x000000060d067207 */ /* 0x000fce0000000000 */
.L_x_20:
        /* <DEDUP_REMOVED lines=11> */
.L_x_21:
        /* <DEDUP_REMOVED lines=11> */
.L_x_22:
        /* <DEDUP_REMOVED lines=11> */
.L_x_23:
        /* <DEDUP_REMOVED lines=11> */
.L_x_24:
        /* <DEDUP_REMOVED lines=11> */
.L_x_25:
[----:B------:R-:W-:-:S13]  /*1220*/  ISETP.NE.AND P0, PT, R13, R6, PT ;  /* 0x000000060d00720c */ /* 0x000fda0003f05270 */
        /* <DEDUP_REMOVED lines=9> */
.L_x_26:
[----:B------:R-:W-:Y:S02]  /*12c0*/  VIADD R7, R7, 0x8 ;  /* 0x0000000807077836 */ /* 0x000fe40000000000 */
[----:B------:R-:W-:-:S03]  /*12d0*/  IMAD.MOV.U32 R12, RZ, RZ, R6 ;  /* 0x000000ffff0c7224 */ /* 0x000fc600078e0006 */
[----:B------:R-:W-:-:S13]  /*12e0*/  ISETP.NE.AND P0, PT, R7, R0, PT ;  /* 0x000000000700720c */ /* 0x000fda0003f05270 */
[----:B------:R-:W-:Y:S05]  /*12f0*/  @P0 BRA `(.L_x_27) ;  /* 0xfffffff8008c0947 */ /* 0x000fea000383ffff */
.L_x_18:
[----:B------:R-:W-:Y:S01]  /*1300*/  UISETP.NE.AND UP0, UPT, UR6, URZ, UPT ;  /* 0x000000ff0600728c */ /* 0x000fe2000bf05270 */
[----:B------:R-:W-:-:S08]  /*1310*/  IMAD.MOV.U32 R13, RZ, RZ, R6 ;  /* 0x000000ffff0d7224 */ /* 0x000fd000078e0006 */
[----:B------:R-:W-:Y:S05]  /*1320*/  BRA.U !UP0, `(.L_x_28) ;  /* 0x0000000508747547 */ /* 0x000fea000b800000 */
[----:B------:R-:W1:Y:S01]  /*1330*/  LDCU UR5, c[0x0][0x3bc] ;  /* 0x00007780ff0577ac */ /* 0x000e620008000800 */
[----:B------:R-:W-:Y:S02]  /*1340*/  UISETP.GE.U32.AND UP0, UPT, UR6, 0x4, UPT ;  /* 0x000000040600788c */ /* 0x000fe4000bf06070 */
[----:B-1----:R-:W-:-:S07]  /*1350*/  ULOP3.LUT UR7, UR5, 0x3, URZ, 0xc0, !UPT ;  /* 0x0000000305077892 */ /* 0x002fce000f8ec0ff */
[----:B------:R-:W-:Y:S05]  /*1360*/  BRA.U !UP0, `(.L_x_29) ;  /* 0x0000000108bc7547 */ /* 0x000fea000b800000 */
        /* <DEDUP_REMOVED lines=13> */
.L_x_30:
        /* <DEDUP_REMOVED lines=11> */
.L_x_31:
        /* <DEDUP_REMOVED lines=11> */
.L_x_32:
        /* <DEDUP_REMOVED lines=10> */
.L_x_33:
[----:B------:R-:W-:Y:S02]  /*1640*/  VIADD R0, R0, 0x4 ;  /* 0x0000000400007836 */ /* 0x000fe40000000000 */
[----:B------:R-:W-:-:S07]  /*1650*/  IMAD.MOV.U32 R13, RZ, RZ, R2 ;  /* 0x000000ffff0d7224 */ /* 0x000fce00078e0002 */
.L_x_29:
[----:B------:R-:W-:-:S09]  /*1660*/  UISETP.NE.AND UP0, UPT, UR7, URZ, UPT ;  /* 0x000000ff0700728c */ /* 0x000fd2000bf05270 */
[----:B------:R-:W-:Y:S05]  /*1670*/  BRA.U !UP0, `(.L_x_28) ;  /* 0x0000000108a07547 */ /* 0x000fea000b800000 */
[----:B------:R-:W-:Y:S01]  /*1680*/  UISETP.NE.AND UP0, UPT, UR7, 0x1, UPT ;  /* 0x000000010700788c */ /* 0x000fe2000bf05270 */
[----:B------:R-:W-:-:S08]  /*1690*/  IMAD.MOV.U32 R11, RZ, RZ, R13 ;  /* 0x000000ffff0b7224 */ /* 0x000fd000078e000d */
        /* <DEDUP_REMOVED lines=14> */
.L_x_35:
        /* <DEDUP_REMOVED lines=10> */
.L_x_36:
[----:B------:R-:W-:Y:S02]  /*1820*/  VIADD R0, R0, 0x2 ;  /* 0x0000000200007836 */ /* 0x000fe40000000000 */
[----:B------:R-:W-:-:S07]  /*1830*/  IMAD.MOV.U32 R13, RZ, RZ, R11 ;  /* 0x000000ffff0d7224 */ /* 0x000fce00078e000b */
.L_x_34:
[----:B------:R-:W-:-:S04]  /*1840*/  ULOP3.LUT UR5, UR5, 0x1, URZ, 0xc0, !UPT ;  /* 0x0000000105057892 */ /* 0x000fc8000f8ec0ff */
[----:B------:R-:W-:-:S09]  /*1850*/  UISETP.NE.U32.AND UP0, UPT, UR5, 0x1, UPT ;  /* 0x000000010500788c */ /* 0x000fd2000bf05070 */
[----:B------:R-:W-:Y:S05]  /*1860*/  BRA.U UP0, `(.L_x_28) ;  /* 0x0000000100247547 */ /* 0x000fea000b800000 */
[----:B------:R-:W-:Y:S01]  /*1870*/  ISETP.NE.AND P1, PT, R0, R11, PT ;  /* 0x0000000b0000720c */ /* 0x000fe20003f25270 */
[----:B------:R-:W-:-:S12]  /*1880*/  IMAD.MOV.U32 R13, RZ, RZ, R0 ;  /* 0x000000ffff0d7224 */ /* 0x000fd800078e0000 */
[----:B------:R-:W-:Y:S01]  /*1890*/  @P1 LEA R6, R0, UR4, 0x3 ;  /* 0x0000000400061c11 */ /* 0x000fe2000f8e18ff */
[----:B------:R-:W-:Y:S02]  /*18a0*/  @P1 IMAD.MOV.U32 R8, RZ, RZ, -0x1dcf73c6 ;  /* 0xe2308c3aff081424 */ /* 0x000fe400078e00ff */
[----:B------:R-:W-:-:S03]  /*18b0*/  @P1 IMAD.MOV.U32 R9, RZ, RZ, 0x3e45798e ;  /* 0x3e45798eff091424 */ /* 0x000fc600078e00ff */
[----:B------:R-:W1:Y:S03]  /*18c0*/  @P1 LDS.64 R6, [R6] ;  /* 0x0000000006061984 */ /* 0x000e660000000a00 */
[----:B0-----:R-:W-:-:S08]  /*18d0*/  @P1 DADD R4, R4, R8 ;  /* 0x0000000004041229 */ /* 0x001fd00000000008 */
[----:B-1----:R-:W-:-:S06]  /*18e0*/  @P1 DSETP.GT.AND P0, PT, R6, R4, PT ;  /* 0x000000040600122a */ /* 0x002fcc0003f04000 */
[----:B------:R-:W-:-:S08]  /*18f0*/  @P1 SEL R13, R0, R11, P0 ;  /* 0x0000000b000d1207 */ /* 0x000fd00000000000 */
.L_x_28:
[----:B0-----:R-:W0:Y:S02]  /*1900*/  LDC.64 R4, c[0x0][0x3b0] ;  /* 0x0000ec00ff047b82 */ /* 0x001e240000000a00 */
[----:B0-----:R-:W-:-:S05]  /*1910*/  IMAD.WIDE.U32 R2, R3, 0x4, R4 ;  /* 0x0000000403027825 */ /* 0x001fca00078e0004 */
[----:B------:R-:W-:Y:S01]  /*1920*/  STG.E desc[UR8][R2.64], R13 ;  /* 0x0000000d02007986 */ /* 0x000fe2000c101908 */
[----:B------:R-:W-:Y:S05]  /*1930*/  EXIT ;  /* 0x000000000000794d */ /* 0x000fea0003800000 */
.L_x_37:
        /* <DEDUP_REMOVED lines=12> */
.L_x_45:


//--------------------- .text._Z22policy_eval_kernel_csrPKiS0_PKdS2_S0_S2_Pdiid --------------------------
	.section	.text._Z22policy_eval_kernel_csrPKiS0_PKdS2_S0_S2_Pdiid,"ax",@progbits
	.align	128
        .global         _Z22policy_eval_kernel_csrPKiS0_PKdS2_S0_S2_Pdiid
        .type           _Z22policy_eval_kernel_csrPKiS0_PKdS2_S0_S2_Pdiid,@function
        .size           _Z22policy_eval_kernel_csrPKiS0_PKdS2_S0_S2_Pdiid,(.L_x_46 - _Z22policy_eval_kernel_csrPKiS0_PKdS2_S0_S2_Pdiid)
        .other          _Z22policy_eval_kernel_csrPKiS0_PKdS2_S0_S2_Pdiid,@"STO_CUDA_ENTRY STV_DEFAULT"
_Z22policy_eval_kernel_csrPKiS0_PKdS2_S0_S2_Pdiid:
.text._Z22policy_eval_kernel_csrPKiS0_PKdS2_S0_S2_Pdiid:
[----:B------:R-:W-:Y:S01]  /*0000*/  LDC R1, c[0x0][0x37c] ;  /* 0x0000df00ff017b82 */ /* 0x000fe20000000800 */
[----:B------:R-:W0:Y:S01]  /*0010*/  S2R R0, SR_CTAID.X ;  /* 0x0000000000007919 */ /* 0x000e220000002500 */
[----:B------:R-:W0:Y:S02]  /*0020*/  LDCU UR4, c[0x0][0x3b8] ;  /* 0x00007700ff0477ac */ /* 0x000e240008000800 */
[----:B0-----:R-:W-:-:S13]  /*0030*/  ISETP.GE.AND P0, PT, R0, UR4, PT ;  /* 0x0000000400007c0c */ /* 0x001fda000bf06270 */
[----:B------:R-:W-:Y:S05]  /*0040*/  @P0 EXIT ;  /* 0x000000000000094d */ /* 0x000fea0003800000 */
[----:B------:R-:W0:Y:S01]  /*0050*/  LDC.64 R4, c[0x0][0x3a0] ;  /* 0x0000e800ff047b82 */ /* 0x000e220000000a00 */
[----:B------:R-:W1:Y:S01]  /*0060*/  LDCU.64 UR6, c[0x0][0x358] ;  /* 0x00006b00ff0677ac */ /* 0x000e620008000a00 */
[----:B------:R-:W2:Y:S06]  /*0070*/  LDCU UR4, c[0x0][0x3bc] ;  /* 0x00007780ff0477ac */ /* 0x000eac0008000800 */
[----:B------:R-:W3:Y:S01]  /*0080*/  LDC.64 R6, c[0x0][0x380] ;  /* 0x0000e000ff067b82 */ /* 0x000ee20000000a00 */
[----:B0-----:R-:W-:-:S06]  /*0090*/  IMAD.WIDE.U32 R4, R0, 0x4, R4 ;  /* 0x0000000400047825 */ /* 0x001fcc00078e0004 */
[----:B-1----:R-:W2:Y:S01]  /*00a0*/  LDG.E.CONSTANT R5, desc[UR6][R4.64] ;  /* 0x0000000604057981 */ /* 0x002ea2000c1e9900 */
[----:B------:R-:W0:Y:S01]  /*00b0*/  S2R R2, SR_TID.X ;  /* 0x0000000000027919 */ /* 0x000e220000002100 */
[----:B--2---:R-:W-:Y:S01]  /*00c0*/  IMAD R3, R0, UR4, R5 ;  /* 0x0000000400037c24 */ /* 0x004fe2000f8e0205 */
[----:B------:R-:W1:Y:S03]  /*00d0*/  LDCU.64 UR4, c[0x0][0x3c0] ;  /* 0x00007800ff0477ac */ /* 0x000e660008000a00 */
[----:B---3--:R-:W-:-:S05]  /*00e0*/  IMAD.WIDE R6, R3, 0x4, R6 ;  /* 0x0000000403067825 */ /* 0x008fca00078e0206 */
[----:B------:R-:W0:Y:S04]  /*00f0*/  LDG.E.CONSTANT R9, desc[UR6][R6.64] ;  /* 0x0000000606097981 */ /* 0x000e28000c1e9900 */
[----:B------:R-:W2:Y:S01]  /*0100*/  LDG.E.CONSTANT R3, desc[UR6][R6.64+0x4] ;  /* 0x0000040606037981 */ /* 0x000ea2000c1e9900 */
[----:B------:R-:W-:Y:S01]  /*0110*/  BSSY.RECONVERGENT B0, `(.L_x_38) ;  /* 0x0000019000007945 */ /* 0x000fe20003800200 */
[----:B------:R-:W-:Y:S01]  /*0120*/  CS2R R4, SRZ ;  /* 0x0000000000047805 */ /* 0x000fe2000001ff00 */
[----:B0-----:R-:W-:-:S05]  /*0130*/  IMAD.IADD R8, R9, 0x1, R2 ;  /* 0x0000000109087824 */ /* 0x001fca00078e0202 */
[----:B--2---:R-:W-:-:S13]  /*0140*/  ISETP.GE.AND P0, PT, R8, R3, PT ;  /* 0x000000030800720c */ /* 0x004fda0003f06270 */
[----:B-1----:R-:W-:Y:S05]  /*0150*/  @P0 BRA `(.L_x_39) ;  /* 0x0000000000500947 */ /* 0x002fea0003800000 */
[----:B------:R-:W0:Y:S01]  /*0160*/  LDC R6, c[0x0][0x360] ;  /* 0x0000d800ff067b82 */ /* 0x000e220000000800 */
[----:B------:R-:W-:Y:S01]  /*0170*/  IMAD.MOV.U32 R7, RZ, RZ, R8 ;  /* 0x000000ffff077224 */ /* 0x000fe200078e0008 */
[----:B------:R-:W-:-:S07]  /*0180*/  CS2R R4, SRZ ;  /* 0x0000000000047805 */ /* 0x000fce000001ff00 */
.L_x_40:
[----:B------:R-:W1:Y:S08]  /*0190*/  LDC.64 R8, c[0x0][0x388] ;  /* 0x0000e200ff087b82 */ /* 0x000e700000000a00 */
[----:B------:R-:W2:Y:S08]  /*01a0*/  LDC.64 R14, c[0x0][0x398] ;  /* 0x0000e600ff0e7b82 */ /* 0x000eb00000000a00 */
[----:B------:R-:W3:Y:S01]  /*01b0*/  LDC.64 R10, c[0x0][0x3a8] ;  /* 0x0000ea00ff0a7b82 */ /* 0x000ee20000000a00 */
[----:B-1----:R-:W-:-:S07]  /*01c0*/  IMAD.WIDE R8, R7, 0x4, R8 ;  /* 0x0000000407087825 */ /* 0x002fce00078e0208 */
[----:B------:R-:W1:Y:S01]  /*01d0*/  LDC.64 R12, c[0x0][0x390] ;  /* 0x0000e400ff0c7b82 */ /* 0x000e620000000a00 */
[----:B------:R-:W3:Y:S01]  /*01e0*/  LDG.E.CONSTANT R9, desc[UR6][R8.64] ;  /* 0x0000000608097981 */ /* 0x000ee2000c1e9900 */
[----:B--2---:R-:W-:-:S06]  /*01f0*/  IMAD.WIDE R14, R7, 0x8, R14 ;  /* 0x00000008070e7825 */ /* 0x004fcc00078e020e */
[----:B------:R-:W2:Y:S01]  /*0200*/  LDG.E.64.CONSTANT R14, desc[UR6][R14.64] ;  /* 0x000000060e0e7981 */ /* 0x000ea2000c1e9b00 */
[----:B-1----:R-:W-:-:S06]  /*0210*/  IMAD.WIDE R12, R7, 0x8, R12 ;  /* 0x00000008070c7825 */ /* 0x002fcc00078e020c */
[----:B------:R-:W4:Y:S01]  /*0220*/  LDG.E.64.CONSTANT R12, desc[UR6][R12.64] ;  /* 0x000000060c0c7981 */ /* 0x000f22000c1e9b00 */
[----:B---3--:R-:W-:-:S06]  /*0230*/  IMAD.WIDE R10, R9, 0x8, R10 ;  /* 0x00000008090a7825 */ /* 0x008fcc00078e020a */
[----:B------:R-:W2:Y:S01]  /*0240*/  LDG.E.64.CONSTANT R10, desc[UR6][R10.64] ;  /* 0x000000060a0a7981 */ /* 0x000ea2000c1e9b00 */
[----:B0-----:R-:W-:-:S04]  /*0250*/  IADD3 R7, PT, PT, R6, R7, RZ ;  /* 0x0000000706077210 */ /* 0x001fc80007ffe0ff */
[----:B------:R-:W-:Y:S01]  /*0260*/  ISETP.GE.AND P0, PT, R7, R3, PT ;  /* 0x000000030700720c */ /* 0x000fe20003f06270 */
[----:B--2---:R-:W-:-:S08]  /*0270*/  DFMA R16, R10, UR4, R14 ;  /* 0x000000040a107c2b */ /* 0x004fd0000800000e */
[----:B----4-:R-:W-:-:S04]  /*0280*/  DFMA R4, R12, R16, R4 ;  /* 0x000000100c04722b */ /* 0x010fc80000000004 */
[----:B------:R-:W-:Y:S07]  /*0290*/  @!P0 BRA `(.L_x_40) ;  /* 0xfffffffc00bc8947 */ /* 0x000fee000383ffff */
.L_x_39:
[----:B------:R-:W-:Y:S05]  /*02a0*/  BSYNC.RECONVERGENT B0 ;  /* 0x0000000000007941 */ /* 0x000fea0003800200 */
.L_x_38:
[----:B------:R-:W0:Y:S01]  /*02b0*/  S2UR UR5, SR_CgaCtaId ;  /* 0x00000000000579c3 */ /* 0x000e220000008800 */
[----:B------:R-:W-:Y:S01]  /*02c0*/  UMOV UR4, 0x400 ;  /* 0x0000040000047882 */ /* 0x000fe20000000000 */
[----:B------:R-:W1:Y:S01]  /*02d0*/  LDCU UR8, c[0x0][0x360] ;  /* 0x00006c00ff0877ac */ /* 0x000e620008000800 */
[----:B------:R-:W-:Y:S01]  /*02e0*/  ISETP.NE.AND P0, PT, R2, RZ, PT ;  /* 0x000000ff0200720c */ /* 0x000fe20003f05270 */
[----:B-1----:R-:W-:Y:S02]  /*02f0*/  UISETP.GE.U32.AND UP0, UPT, UR8, 0x2, UPT ;  /* 0x000000020800788c */ /* 0x002fe4000bf06070 */
[----:B0-----:R-:W-:-:S06]  /*0300*/  ULEA UR4, UR5, UR4, 0x18 ;  /* 0x0000000405047291 */ /* 0x001fcc000f8ec0ff */
[----:B------:R-:W-:-:S05]  /*0310*/  LEA R3, R2, UR4, 0x3 ;  /* 0x0000000402037c11 */ /* 0x000fca000f8e18ff */
[----:B------:R0:W-:Y:S01]  /*0320*/  STS.64 [R3], R4 ;  /* 0x0000000403007388 */ /* 0x0001e20000000a00 */
[----:B------:R-:W-:Y:S06]  /*0330*/  BAR.SYNC.DEFER_BLOCKING 0x0 ;  /* 0x0000000000007b1d */ /* 0x000fec0000010000 */
[----:B------:R-:W-:Y:S05]  /*0340*/  BRA.U !UP0, `(.L_x_41) ;  /* 0x0000000108307547 */ /* 0x000fea000b800000 */
[----:B------:R-:W-:-:S07]  /*0350*/  IMAD.U32 R8, RZ, RZ, UR8 ;  /* 0x00000008ff087e24 */ /* 0x000fce000f8e00ff */
.L_x_42:
[----:B------:R-:W-:-:S04]  /*0360*/  SHF.R.U32.HI R10, RZ, 0x1, R8 ;  /* 0x00000001ff0a7819 */ /* 0x000fc80000011608 */
[----:B------:R-:W-:-:S13]  /*0370*/  ISETP.GE.U32.AND P1, PT, R2, R10, PT ;  /* 0x0000000a0200720c */ /* 0x000fda0003f26070 */
[----:B------:R-:W-:Y:S01]  /*0380*/  @!P1 LEA R9, R10, R3, 0x3 ;  /* 0x000000030a099211 */ /* 0x000fe200078e18ff */
[----:B------:R-:W-:Y:S04]  /*0390*/  @!P1 LDS.64 R6, [R3] ;  /* 0x0000000003069984 */ /* 0x000fe80000000a00 */
[----:B0-----:R-:W0:Y:S02]  /*03a0*/  @!P1 LDS.64 R4, [R9] ;  /* 0x0000000009049984 */ /* 0x001e240000000a00 */
[----:B0-----:R-:W-:-:S07]  /*03b0*/  @!P1 DADD R4, R4, R6 ;  /* 0x0000000004049229 */ /* 0x001fce0000000006 */
[----:B------:R1:W-:Y:S01]  /*03c0*/  @!P1 STS.64 [R3], R4 ;  /* 0x0000000403009388 */ /* 0x0003e20000000a00 */
[----:B------:R-:W-:Y:S01]  /*03d0*/  BAR.SYNC.DEFER_BLOCKING 0x0 ;  /* 0x0000000000007b1d */ /* 0x000fe20000010000 */
[----:B------:R-:W-:Y:S01]  /*03e0*/  ISETP.GT.U32.AND P1, PT, R8, 0x3, PT ;  /* 0x000000030800780c */ /* 0x000fe20003f24070 */
[----:B------:R-:W-:-:S12]  /*03f0*/  IMAD.MOV.U32 R8, RZ, RZ, R10 ;  /* 0x000000ffff087224 */ /* 0x000fd800078e000a */
[----:B-1----:R-:W-:Y:S05]  /*0400*/  @P1 BRA `(.L_x_42) ;  /* 0xfffffffc00d41947 */ /* 0x002fea000383ffff */
.L_x_41:
[----:B------:R-:W-:Y:S05]  /*0410*/  @P0 EXIT ;  /* 0x000000000000094d */ /* 0x000fea0003800000 */
[----:B------:R-:W1:Y:S01]  /*0420*/  S2UR UR5, SR_CgaCtaId ;  /* 0x00000000000579c3 */ /* 0x000e620000008800 */
[----:B------:R-:W-:-:S07]  /*0430*/  UMOV UR4, 0x400 ;  /* 0x0000040000047882 */ /* 0x000fce0000000000 */
[----:B0-----:R-:W0:Y:S01]  /*0440*/  LDC.64 R4, c[0x0][0x3b0] ;  /* 0x0000ec00ff047b82 */ /* 0x001e220000000a00 */
[----:B-1----:R-:W-:Y:S01]  /*0450*/  ULEA UR4, UR5, UR4, 0x18 ;  /* 0x0000000405047291 */ /* 0x002fe2000f8ec0ff */
[----:B0-----:R-:W-:-:S08]  /*0460*/  IMAD.WIDE.U32 R4, R0, 0x8, R4 ;  /* 0x0000000800047825 */ /* 0x001fd000078e0004 */
[----:B------:R-:W0:Y:S04]  /*0470*/  LDS.64 R2, [UR4] ;  /* 0x00000004ff027984 */ /* 0x000e280008000a00 */
[----:B0-----:R-:W-:Y:S01]  /*0480*/  STG.E.64 desc[UR6][R4.64], R2 ;  /* 0x0000000204007986 */ /* 0x001fe2000c101b06 */
[----:B------:R-:W-:Y:S05]  /*0490*/  EXIT ;  /* 0x000000000000794d */ /* 0x000fea0003800000 */
.L_x_43:
        /* <DEDUP_REMOVED lines=14> */
.L_x_46:


//--------------------- .nv.shared._Z15residual_kernelPKdS0_Pdi --------------------------
	.section	.nv.shared._Z15residual_kernelPKdS0_Pdi,"aw",@nobits
	.sectionflags	@""
	.align	16
	.zero		1024


//--------------------- .nv.shared.reserved.0     --------------------------
	.section	.nv.shared.reserved.0,"aw",@nobits
	.weak		__nv_reservedSMEM_offset_0_alias
	.size		__nv_reservedSMEM_offset_0_alias, 0, 64
	.other		__nv_reservedSMEM_offset_0_alias,@"STO_CUDA_RESERVED_SHARED STV_DEFAULT"
__nv_reservedSMEM_offset_0_alias:
	.zero		0
	.zero		64


//--------------------- .nv.shared._Z25policy_improve_kernel_csrPKiS0_PKdS2_S2_S0_Piiid --------------------------
	.section	.nv.shared._Z25policy_improve_kernel_csrPKiS0_PKdS2_S2_S0_Piiid,"aw",@nobits
	.sectionflags	@""
	.align	16
	.zero		1024


//--------------------- .nv.shared._Z22policy_eval_kernel_csrPKiS0_PKdS2_S0_S2_Pdiid --------------------------
	.section	.nv.shared._Z22policy_eval_kernel_csrPKiS0_PKdS2_S0_S2_Pdiid,"aw",@nobits
	.sectionflags	@""
	.align	16
	.zero		1024


//--------------------- .nv.constant0._Z15residual_kernelPKdS0_Pdi --------------------------
	.section	.nv.constant0._Z15residual_kernelPKdS0_Pdi,"a",@progbits
	.sectionflags	@""
	.align	4
.nv.constant0._Z15residual_kernelPKdS0_Pdi:
	.zero		924


//--------------------- .nv.constant0._Z25policy_improve_kernel_csrPKiS0_PKdS2_S2_S0_Piiid --------------------------
	.section	.nv.constant0._Z25policy_improve_kernel_csrPKiS0_PKdS2_S2_S0_Piiid,"a",@progbits
	.sectionflags	@""
	.align	4
.nv.constant0._Z25policy_improve_kernel_csrPKiS0_PKdS2_S2_S0_Piiid:
	.zero		968


//--------------------- .nv.constant0._Z22policy_eval_kernel_csrPKiS0_PKdS2_S0_S2_Pdiid --------------------------
	.section	.nv.constant0._Z22policy_eval_kernel_csrPKiS0_PKdS2_S0_S2_Pdiid,"a",@progbits
	.sectionflags	@""
	.align	4
.nv.constant0._Z22policy_eval_kernel_csrPKiS0_PKdS2_S0_S2_Pdiid:
	.zero		968


//--------------------- SYMBOLS --------------------------

	.type		.nv.reservedSmem.offset0,@object
	.size		.nv.reservedSmem.offset0,0x4
	.type		.nv.reservedSmem.cap,@object
	.size		.nv.reservedSmem.cap,0x4
